//
// Generated by NVIDIA NVVM Compiler
//
// Compiler Build ID: CL-36424714
// Cuda compilation tools, release 13.0, V13.0.88
// Based on NVVM 20.0.0
//

.version 9.0
.target sm_100
.address_size 64

	// .globl	nadaraya_watson_envelope_batch_f32

.visible .entry nadaraya_watson_envelope_batch_f32(
	.param .u64 .ptr .align 1 nadaraya_watson_envelope_batch_f32_param_0,
	.param .u64 .ptr .align 1 nadaraya_watson_envelope_batch_f32_param_1,
	.param .u64 .ptr .align 1 nadaraya_watson_envelope_batch_f32_param_2,
	.param .u64 .ptr .align 1 nadaraya_watson_envelope_batch_f32_param_3,
	.param .u32 nadaraya_watson_envelope_batch_f32_param_4,
	.param .u32 nadaraya_watson_envelope_batch_f32_param_5,
	.param .u32 nadaraya_watson_envelope_batch_f32_param_6,
	.param .u32 nadaraya_watson_envelope_batch_f32_param_7,
	.param .u64 .ptr .align 1 nadaraya_watson_envelope_batch_f32_param_8,
	.param .u64 .ptr .align 1 nadaraya_watson_envelope_batch_f32_param_9
)
{
	.local .align 4 .b8 	__local_depot0[1996];
	.reg .b64 	%SP;
	.reg .b64 	%SPL;
	.reg .pred 	%p<31>;
	.reg .b32 	%r<73>;
	.reg .b32 	%f<42>;
	.reg .b64 	%rd<43>;
	.reg .b64 	%fd<7>;

	mov.u64 	%SPL, __local_depot0;
	ld.param.u64 	%rd8, [nadaraya_watson_envelope_batch_f32_param_0];
	ld.param.u64 	%rd9, [nadaraya_watson_envelope_batch_f32_param_1];
	ld.param.u64 	%rd10, [nadaraya_watson_envelope_batch_f32_param_2];
	ld.param.u64 	%rd11, [nadaraya_watson_envelope_batch_f32_param_3];
	ld.param.u32 	%r36, [nadaraya_watson_envelope_batch_f32_param_4];
	ld.param.u32 	%r39, [nadaraya_watson_envelope_batch_f32_param_5];
	ld.param.u32 	%r37, [nadaraya_watson_envelope_batch_f32_param_6];
	ld.param.u32 	%r38, [nadaraya_watson_envelope_batch_f32_param_7];
	ld.param.u64 	%rd12, [nadaraya_watson_envelope_batch_f32_param_8];
	ld.param.u64 	%rd13, [nadaraya_watson_envelope_batch_f32_param_9];
	cvta.to.global.u64 	%rd1, %rd13;
	cvta.to.global.u64 	%rd2, %rd12;
	add.u64 	%rd3, %SPL, 0;
	mov.u32 	%r1, %ctaid.y;
	setp.ge.s32 	%p1, %r1, %r39;
	@%p1 bra 	$L__BB0_32;
	mov.u32 	%r40, %ctaid.x;
	mov.u32 	%r41, %tid.x;
	or.b32  	%r42, %r40, %r41;
	setp.ne.s32 	%p2, %r42, 0;
	@%p2 bra 	$L__BB0_32;
	cvta.to.global.u64 	%rd15, %rd10;
	mul.wide.u32 	%rd16, %r1, 4;
	add.s64 	%rd17, %rd15, %rd16;
	ld.global.nc.u32 	%r2, [%rd17];
	cvta.to.global.u64 	%rd18, %rd11;
	add.s64 	%rd19, %rd18, %rd16;
	ld.global.nc.f32 	%f1, [%rd19];
	add.s32 	%r3, %r2, %r37;
	add.s32 	%r4, %r3, 497;
	mul.lo.s32 	%r5, %r36, %r1;
	mul.lo.s32 	%r6, %r38, %r1;
	min.s32 	%r7, %r4, %r36;
	setp.lt.s32 	%p3, %r7, 1;
	@%p3 bra 	$L__BB0_14;
	and.b32  	%r8, %r7, 7;
	setp.lt.u32 	%p4, %r7, 8;
	mov.b32 	%r64, 0;
	@%p4 bra 	$L__BB0_6;
	and.b32  	%r64, %r7, 2147483640;
	neg.s32 	%r62, %r64;
	add.s64 	%rd4, %rd2, 16;
	add.s64 	%rd5, %rd1, 16;
	mov.u32 	%r61, %r5;
$L__BB0_5:
	.pragma "nounroll";
	mul.wide.s32 	%rd20, %r61, 4;
	add.s64 	%rd21, %rd4, %rd20;
	add.s64 	%rd22, %rd5, %rd20;
	mov.b32 	%r44, 2147483647;
	st.global.u32 	[%rd21+-16], %r44;
	st.global.u32 	[%rd22+-16], %r44;
	st.global.u32 	[%rd21+-12], %r44;
	st.global.u32 	[%rd22+-12], %r44;
	st.global.u32 	[%rd21+-8], %r44;
	st.global.u32 	[%rd22+-8], %r44;
	st.global.u32 	[%rd21+-4], %r44;
	st.global.u32 	[%rd22+-4], %r44;
	st.global.u32 	[%rd21], %r44;
	st.global.u32 	[%rd22], %r44;
	st.global.u32 	[%rd21+4], %r44;
	st.global.u32 	[%rd22+4], %r44;
	st.global.u32 	[%rd21+8], %r44;
	st.global.u32 	[%rd22+8], %r44;
	st.global.u32 	[%rd21+12], %r44;
	st.global.u32 	[%rd22+12], %r44;
	add.s32 	%r62, %r62, 8;
	add.s32 	%r61, %r61, 8;
	setp.ne.s32 	%p5, %r62, 0;
	@%p5 bra 	$L__BB0_5;
$L__BB0_6:
	setp.eq.s32 	%p6, %r8, 0;
	@%p6 bra 	$L__BB0_14;
	and.b32  	%r16, %r7, 3;
	setp.lt.u32 	%p7, %r8, 4;
	@%p7 bra 	$L__BB0_9;
	add.s32 	%r45, %r64, %r5;
	mul.wide.s32 	%rd23, %r45, 4;
	add.s64 	%rd24, %rd2, %rd23;
	mov.b32 	%r46, 2147483647;
	st.global.u32 	[%rd24], %r46;
	add.s64 	%rd25, %rd1, %rd23;
	st.global.u32 	[%rd25], %r46;
	st.global.u32 	[%rd24+4], %r46;
	st.global.u32 	[%rd25+4], %r46;
	st.global.u32 	[%rd24+8], %r46;
	st.global.u32 	[%rd25+8], %r46;
	st.global.u32 	[%rd24+12], %r46;
	st.global.u32 	[%rd25+12], %r46;
	add.s32 	%r64, %r64, 4;
$L__BB0_9:
	setp.eq.s32 	%p8, %r16, 0;
	@%p8 bra 	$L__BB0_14;
	setp.eq.s32 	%p9, %r16, 1;
	@%p9 bra 	$L__BB0_12;
	add.s32 	%r47, %r64, %r5;
	mul.wide.s32 	%rd26, %r47, 4;
	add.s64 	%rd27, %rd2, %rd26;
	mov.b32 	%r48, 2147483647;
	st.global.u32 	[%rd27], %r48;
	add.s64 	%rd28, %rd1, %rd26;
	st.global.u32 	[%rd28], %r48;
	st.global.u32 	[%rd27+4], %r48;
	st.global.u32 	[%rd28+4], %r48;
	add.s32 	%r64, %r64, 2;
$L__BB0_12:
	and.b32  	%r49, %r7, 1;
	setp.eq.b32 	%p10, %r49, 1;
	not.pred 	%p11, %p10;
	@%p11 bra 	$L__BB0_14;
	add.s32 	%r50, %r64, %r5;
	mul.wide.s32 	%rd29, %r50, 4;
	add.s64 	%rd30, %rd2, %rd29;
	mov.b32 	%r51, 2147483647;
	st.global.u32 	[%rd30], %r51;
	add.s64 	%rd31, %rd1, %rd29;
	st.global.u32 	[%rd31], %r51;
$L__BB0_14:
	setp.lt.s32 	%p12, %r4, %r36;
	@%p12 bra 	$L__BB0_15;
	bra.uni 	$L__BB0_32;
$L__BB0_15:
	mov.b32 	%r52, 2147483647;
	st.local.u32 	[%rd3], %r52;
	st.local.u32 	[%rd3+4], %r52;
	st.local.u32 	[%rd3+8], %r52;
	st.local.u32 	[%rd3+12], %r52;
	st.local.u32 	[%rd3+16], %r52;
	st.local.u32 	[%rd3+20], %r52;
	st.local.u32 	[%rd3+24], %r52;
	st.local.u32 	[%rd3+28], %r52;
	st.local.u32 	[%rd3+32], %r52;
	st.local.u32 	[%rd3+36], %r52;
	st.local.u32 	[%rd3+40], %r52;
	st.local.u32 	[%rd3+44], %r52;
	st.local.u32 	[%rd3+48], %r52;
	st.local.u32 	[%rd3+52], %r52;
	st.local.u32 	[%rd3+56], %r52;
	st.local.u32 	[%rd3+60], %r52;
	st.local.u32 	[%rd3+64], %r52;
	st.local.u32 	[%rd3+68], %r52;
	st.local.u32 	[%rd3+72], %r52;
	st.local.u32 	[%rd3+76], %r52;
	st.local.u32 	[%rd3+80], %r52;
	st.local.u32 	[%rd3+84], %r52;
	st.local.u32 	[%rd3+88], %r52;
	st.local.u32 	[%rd3+92], %r52;
	st.local.u32 	[%rd3+96], %r52;
	st.local.u32 	[%rd3+100], %r52;
	st.local.u32 	[%rd3+104], %r52;
	st.local.u32 	[%rd3+108], %r52;
	st.local.u32 	[%rd3+112], %r52;
	st.local.u32 	[%rd3+116], %r52;
	st.local.u32 	[%rd3+120], %r52;
	st.local.u32 	[%rd3+124], %r52;
	st.local.u32 	[%rd3+128], %r52;
	st.local.u32 	[%rd3+132], %r52;
	st.local.u32 	[%rd3+136], %r52;
	st.local.u32 	[%rd3+140], %r52;
	st.local.u32 	[%rd3+144], %r52;
	st.local.u32 	[%rd3+148], %r52;
	st.local.u32 	[%rd3+152], %r52;
	st.local.u32 	[%rd3+156], %r52;
	st.local.u32 	[%rd3+160], %r52;
	st.local.u32 	[%rd3+164], %r52;
	st.local.u32 	[%rd3+168], %r52;
	st.local.u32 	[%rd3+172], %r52;
	st.local.u32 	[%rd3+176], %r52;
	st.local.u32 	[%rd3+180], %r52;
	st.local.u32 	[%rd3+184], %r52;
	st.local.u32 	[%rd3+188], %r52;
	st.local.u32 	[%rd3+192], %r52;
	st.local.u32 	[%rd3+196], %r52;
	st.local.u32 	[%rd3+200], %r52;
	st.local.u32 	[%rd3+204], %r52;
	st.local.u32 	[%rd3+208], %r52;
	st.local.u32 	[%rd3+212], %r52;
	st.local.u32 	[%rd3+216], %r52;
	st.local.u32 	[%rd3+220], %r52;
	st.local.u32 	[%rd3+224], %r52;
	st.local.u32 	[%rd3+228], %r52;
	st.local.u32 	[%rd3+232], %r52;
	st.local.u32 	[%rd3+236], %r52;
	st.local.u32 	[%rd3+240], %r52;
	st.local.u32 	[%rd3+244], %r52;
	st.local.u32 	[%rd3+248], %r52;
	st.local.u32 	[%rd3+252], %r52;
	st.local.u32 	[%rd3+256], %r52;
	st.local.u32 	[%rd3+260], %r52;
	st.local.u32 	[%rd3+264], %r52;
	st.local.u32 	[%rd3+268], %r52;
	st.local.u32 	[%rd3+272], %r52;
	st.local.u32 	[%rd3+276], %r52;
	st.local.u32 	[%rd3+280], %r52;
	st.local.u32 	[%rd3+284], %r52;
	st.local.u32 	[%rd3+288], %r52;
	st.local.u32 	[%rd3+292], %r52;
	st.local.u32 	[%rd3+296], %r52;
	st.local.u32 	[%rd3+300], %r52;
	st.local.u32 	[%rd3+304], %r52;
	st.local.u32 	[%rd3+308], %r52;
	st.local.u32 	[%rd3+312], %r52;
	st.local.u32 	[%rd3+316], %r52;
	st.local.u32 	[%rd3+320], %r52;
	st.local.u32 	[%rd3+324], %r52;
	st.local.u32 	[%rd3+328], %r52;
	st.local.u32 	[%rd3+332], %r52;
	st.local.u32 	[%rd3+336], %r52;
	st.local.u32 	[%rd3+340], %r52;
	st.local.u32 	[%rd3+344], %r52;
	st.local.u32 	[%rd3+348], %r52;
	st.local.u32 	[%rd3+352], %r52;
	st.local.u32 	[%rd3+356], %r52;
	st.local.u32 	[%rd3+360], %r52;
	st.local.u32 	[%rd3+364], %r52;
	st.local.u32 	[%rd3+368], %r52;
	st.local.u32 	[%rd3+372], %r52;
	st.local.u32 	[%rd3+376], %r52;
	st.local.u32 	[%rd3+380], %r52;
	st.local.u32 	[%rd3+384], %r52;
	st.local.u32 	[%rd3+388], %r52;
	st.local.u32 	[%rd3+392], %r52;
	st.local.u32 	[%rd3+396], %r52;
	st.local.u32 	[%rd3+400], %r52;
	st.local.u32 	[%rd3+404], %r52;
	st.local.u32 	[%rd3+408], %r52;
	st.local.u32 	[%rd3+412], %r52;
	st.local.u32 	[%rd3+416], %r52;
	st.local.u32 	[%rd3+420], %r52;
	st.local.u32 	[%rd3+424], %r52;
	st.local.u32 	[%rd3+428], %r52;
	st.local.u32 	[%rd3+432], %r52;
	st.local.u32 	[%rd3+436], %r52;
	st.local.u32 	[%rd3+440], %r52;
	st.local.u32 	[%rd3+444], %r52;
	st.local.u32 	[%rd3+448], %r52;
	st.local.u32 	[%rd3+452], %r52;
	st.local.u32 	[%rd3+456], %r52;
	st.local.u32 	[%rd3+460], %r52;
	st.local.u32 	[%rd3+464], %r52;
	st.local.u32 	[%rd3+468], %r52;
	st.local.u32 	[%rd3+472], %r52;
	st.local.u32 	[%rd3+476], %r52;
	st.local.u32 	[%rd3+480], %r52;
	st.local.u32 	[%rd3+484], %r52;
	st.local.u32 	[%rd3+488], %r52;
	st.local.u32 	[%rd3+492], %r52;
	st.local.u32 	[%rd3+496], %r52;
	st.local.u32 	[%rd3+500], %r52;
	st.local.u32 	[%rd3+504], %r52;
	st.local.u32 	[%rd3+508], %r52;
	st.local.u32 	[%rd3+512], %r52;
	st.local.u32 	[%rd3+516], %r52;
	st.local.u32 	[%rd3+520], %r52;
	st.local.u32 	[%rd3+524], %r52;
	st.local.u32 	[%rd3+528], %r52;
	st.local.u32 	[%rd3+532], %r52;
	st.local.u32 	[%rd3+536], %r52;
	st.local.u32 	[%rd3+540], %r52;
	st.local.u32 	[%rd3+544], %r52;
	st.local.u32 	[%rd3+548], %r52;
	st.local.u32 	[%rd3+552], %r52;
	st.local.u32 	[%rd3+556], %r52;
	st.local.u32 	[%rd3+560], %r52;
	st.local.u32 	[%rd3+564], %r52;
	st.local.u32 	[%rd3+568], %r52;
	st.local.u32 	[%rd3+572], %r52;
	st.local.u32 	[%rd3+576], %r52;
	st.local.u32 	[%rd3+580], %r52;
	st.local.u32 	[%rd3+584], %r52;
	st.local.u32 	[%rd3+588], %r52;
	st.local.u32 	[%rd3+592], %r52;
	st.local.u32 	[%rd3+596], %r52;
	st.local.u32 	[%rd3+600], %r52;
	st.local.u32 	[%rd3+604], %r52;
	st.local.u32 	[%rd3+608], %r52;
	st.local.u32 	[%rd3+612], %r52;
	st.local.u32 	[%rd3+616], %r52;
	st.local.u32 	[%rd3+620], %r52;
	st.local.u32 	[%rd3+624], %r52;
	st.local.u32 	[%rd3+628], %r52;
	st.local.u32 	[%rd3+632], %r52;
	st.local.u32 	[%rd3+636], %r52;
	st.local.u32 	[%rd3+640], %r52;
	st.local.u32 	[%rd3+644], %r52;
	st.local.u32 	[%rd3+648], %r52;
	st.local.u32 	[%rd3+652], %r52;
	st.local.u32 	[%rd3+656], %r52;
	st.local.u32 	[%rd3+660], %r52;
	st.local.u32 	[%rd3+664], %r52;
	st.local.u32 	[%rd3+668], %r52;
	st.local.u32 	[%rd3+672], %r52;
	st.local.u32 	[%rd3+676], %r52;
	st.local.u32 	[%rd3+680], %r52;
	st.local.u32 	[%rd3+684], %r52;
	st.local.u32 	[%rd3+688], %r52;
	st.local.u32 	[%rd3+692], %r52;
	st.local.u32 	[%rd3+696], %r52;
	st.local.u32 	[%rd3+700], %r52;
	st.local.u32 	[%rd3+704], %r52;
	st.local.u32 	[%rd3+708], %r52;
	st.local.u32 	[%rd3+712], %r52;
	st.local.u32 	[%rd3+716], %r52;
	st.local.u32 	[%rd3+720], %r52;
	st.local.u32 	[%rd3+724], %r52;
	st.local.u32 	[%rd3+728], %r52;
	st.local.u32 	[%rd3+732], %r52;
	st.local.u32 	[%rd3+736], %r52;
	st.local.u32 	[%rd3+740], %r52;
	st.local.u32 	[%rd3+744], %r52;
	st.local.u32 	[%rd3+748], %r52;
	st.local.u32 	[%rd3+752], %r52;
	st.local.u32 	[%rd3+756], %r52;
	st.local.u32 	[%rd3+760], %r52;
	st.local.u32 	[%rd3+764], %r52;
	st.local.u32 	[%rd3+768], %r52;
	st.local.u32 	[%rd3+772], %r52;
	st.local.u32 	[%rd3+776], %r52;
	st.local.u32 	[%rd3+780], %r52;
	st.local.u32 	[%rd3+784], %r52;
	st.local.u32 	[%rd3+788], %r52;
	st.local.u32 	[%rd3+792], %r52;
	st.local.u32 	[%rd3+796], %r52;
	st.local.u32 	[%rd3+800], %r52;
	st.local.u32 	[%rd3+804], %r52;
	st.local.u32 	[%rd3+808], %r52;
	st.local.u32 	[%rd3+812], %r52;
	st.local.u32 	[%rd3+816], %r52;
	st.local.u32 	[%rd3+820], %r52;
	st.local.u32 	[%rd3+824], %r52;
	st.local.u32 	[%rd3+828], %r52;
	st.local.u32 	[%rd3+832], %r52;
	st.local.u32 	[%rd3+836], %r52;
	st.local.u32 	[%rd3+840], %r52;
	st.local.u32 	[%rd3+844], %r52;
	st.local.u32 	[%rd3+848], %r52;
	st.local.u32 	[%rd3+852], %r52;
	st.local.u32 	[%rd3+856], %r52;
	st.local.u32 	[%rd3+860], %r52;
	st.local.u32 	[%rd3+864], %r52;
	st.local.u32 	[%rd3+868], %r52;
	st.local.u32 	[%rd3+872], %r52;
	st.local.u32 	[%rd3+876], %r52;
	st.local.u32 	[%rd3+880], %r52;
	st.local.u32 	[%rd3+884], %r52;
	st.local.u32 	[%rd3+888], %r52;
	st.local.u32 	[%rd3+892], %r52;
	st.local.u32 	[%rd3+896], %r52;
	st.local.u32 	[%rd3+900], %r52;
	st.local.u32 	[%rd3+904], %r52;
	st.local.u32 	[%rd3+908], %r52;
	st.local.u32 	[%rd3+912], %r52;
	st.local.u32 	[%rd3+916], %r52;
	st.local.u32 	[%rd3+920], %r52;
	st.local.u32 	[%rd3+924], %r52;
	st.local.u32 	[%rd3+928], %r52;
	st.local.u32 	[%rd3+932], %r52;
	st.local.u32 	[%rd3+936], %r52;
	st.local.u32 	[%rd3+940], %r52;
	st.local.u32 	[%rd3+944], %r52;
	st.local.u32 	[%rd3+948], %r52;
	st.local.u32 	[%rd3+952], %r52;
	st.local.u32 	[%rd3+956], %r52;
	st.local.u32 	[%rd3+960], %r52;
	st.local.u32 	[%rd3+964], %r52;
	st.local.u32 	[%rd3+968], %r52;
	st.local.u32 	[%rd3+972], %r52;
	st.local.u32 	[%rd3+976], %r52;
	st.local.u32 	[%rd3+980], %r52;
	st.local.u32 	[%rd3+984], %r52;
	st.local.u32 	[%rd3+988], %r52;
	st.local.u32 	[%rd3+992], %r52;
	st.local.u32 	[%rd3+996], %r52;
	st.local.u32 	[%rd3+1000], %r52;
	st.local.u32 	[%rd3+1004], %r52;
	st.local.u32 	[%rd3+1008], %r52;
	st.local.u32 	[%rd3+1012], %r52;
	st.local.u32 	[%rd3+1016], %r52;
	st.local.u32 	[%rd3+1020], %r52;
	st.local.u32 	[%rd3+1024], %r52;
	st.local.u32 	[%rd3+1028], %r52;
	st.local.u32 	[%rd3+1032], %r52;
	st.local.u32 	[%rd3+1036], %r52;
	st.local.u32 	[%rd3+1040], %r52;
	st.local.u32 	[%rd3+1044], %r52;
	st.local.u32 	[%rd3+1048], %r52;
	st.local.u32 	[%rd3+1052], %r52;
	st.local.u32 	[%rd3+1056], %r52;
	st.local.u32 	[%rd3+1060], %r52;
	st.local.u32 	[%rd3+1064], %r52;
	st.local.u32 	[%rd3+1068], %r52;
	st.local.u32 	[%rd3+1072], %r52;
	st.local.u32 	[%rd3+1076], %r52;
	st.local.u32 	[%rd3+1080], %r52;
	st.local.u32 	[%rd3+1084], %r52;
	st.local.u32 	[%rd3+1088], %r52;
	st.local.u32 	[%rd3+1092], %r52;
	st.local.u32 	[%rd3+1096], %r52;
	st.local.u32 	[%rd3+1100], %r52;
	st.local.u32 	[%rd3+1104], %r52;
	st.local.u32 	[%rd3+1108], %r52;
	st.local.u32 	[%rd3+1112], %r52;
	st.local.u32 	[%rd3+1116], %r52;
	st.local.u32 	[%rd3+1120], %r52;
	st.local.u32 	[%rd3+1124], %r52;
	st.local.u32 	[%rd3+1128], %r52;
	st.local.u32 	[%rd3+1132], %r52;
	st.local.u32 	[%rd3+1136], %r52;
	st.local.u32 	[%rd3+1140], %r52;
	st.local.u32 	[%rd3+1144], %r52;
	st.local.u32 	[%rd3+1148], %r52;
	st.local.u32 	[%rd3+1152], %r52;
	st.local.u32 	[%rd3+1156], %r52;
	st.local.u32 	[%rd3+1160], %r52;
	st.local.u32 	[%rd3+1164], %r52;
	st.local.u32 	[%rd3+1168], %r52;
	st.local.u32 	[%rd3+1172], %r52;
	st.local.u32 	[%rd3+1176], %r52;
	st.local.u32 	[%rd3+1180], %r52;
	st.local.u32 	[%rd3+1184], %r52;
	st.local.u32 	[%rd3+1188], %r52;
	st.local.u32 	[%rd3+1192], %r52;
	st.local.u32 	[%rd3+1196], %r52;
	st.local.u32 	[%rd3+1200], %r52;
	st.local.u32 	[%rd3+1204], %r52;
	st.local.u32 	[%rd3+1208], %r52;
	st.local.u32 	[%rd3+1212], %r52;
	st.local.u32 	[%rd3+1216], %r52;
	st.local.u32 	[%rd3+1220], %r52;
	st.local.u32 	[%rd3+1224], %r52;
	st.local.u32 	[%rd3+1228], %r52;
	st.local.u32 	[%rd3+1232], %r52;
	st.local.u32 	[%rd3+1236], %r52;
	st.local.u32 	[%rd3+1240], %r52;
	st.local.u32 	[%rd3+1244], %r52;
	st.local.u32 	[%rd3+1248], %r52;
	st.local.u32 	[%rd3+1252], %r52;
	st.local.u32 	[%rd3+1256], %r52;
	st.local.u32 	[%rd3+1260], %r52;
	st.local.u32 	[%rd3+1264], %r52;
	st.local.u32 	[%rd3+1268], %r52;
	st.local.u32 	[%rd3+1272], %r52;
	st.local.u32 	[%rd3+1276], %r52;
	st.local.u32 	[%rd3+1280], %r52;
	st.local.u32 	[%rd3+1284], %r52;
	st.local.u32 	[%rd3+1288], %r52;
	st.local.u32 	[%rd3+1292], %r52;
	st.local.u32 	[%rd3+1296], %r52;
	st.local.u32 	[%rd3+1300], %r52;
	st.local.u32 	[%rd3+1304], %r52;
	st.local.u32 	[%rd3+1308], %r52;
	st.local.u32 	[%rd3+1312], %r52;
	st.local.u32 	[%rd3+1316], %r52;
	st.local.u32 	[%rd3+1320], %r52;
	st.local.u32 	[%rd3+1324], %r52;
	st.local.u32 	[%rd3+1328], %r52;
	st.local.u32 	[%rd3+1332], %r52;
	st.local.u32 	[%rd3+1336], %r52;
	st.local.u32 	[%rd3+1340], %r52;
	st.local.u32 	[%rd3+1344], %r52;
	st.local.u32 	[%rd3+1348], %r52;
	st.local.u32 	[%rd3+1352], %r52;
	st.local.u32 	[%rd3+1356], %r52;
	st.local.u32 	[%rd3+1360], %r52;
	st.local.u32 	[%rd3+1364], %r52;
	st.local.u32 	[%rd3+1368], %r52;
	st.local.u32 	[%rd3+1372], %r52;
	st.local.u32 	[%rd3+1376], %r52;
	st.local.u32 	[%rd3+1380], %r52;
	st.local.u32 	[%rd3+1384], %r52;
	st.local.u32 	[%rd3+1388], %r52;
	st.local.u32 	[%rd3+1392], %r52;
	st.local.u32 	[%rd3+1396], %r52;
	st.local.u32 	[%rd3+1400], %r52;
	st.local.u32 	[%rd3+1404], %r52;
	st.local.u32 	[%rd3+1408], %r52;
	st.local.u32 	[%rd3+1412], %r52;
	st.local.u32 	[%rd3+1416], %r52;
	st.local.u32 	[%rd3+1420], %r52;
	st.local.u32 	[%rd3+1424], %r52;
	st.local.u32 	[%rd3+1428], %r52;
	st.local.u32 	[%rd3+1432], %r52;
	st.local.u32 	[%rd3+1436], %r52;
	st.local.u32 	[%rd3+1440], %r52;
	st.local.u32 	[%rd3+1444], %r52;
	st.local.u32 	[%rd3+1448], %r52;
	st.local.u32 	[%rd3+1452], %r52;
	st.local.u32 	[%rd3+1456], %r52;
	st.local.u32 	[%rd3+1460], %r52;
	st.local.u32 	[%rd3+1464], %r52;
	st.local.u32 	[%rd3+1468], %r52;
	st.local.u32 	[%rd3+1472], %r52;
	st.local.u32 	[%rd3+1476], %r52;
	st.local.u32 	[%rd3+1480], %r52;
	st.local.u32 	[%rd3+1484], %r52;
	st.local.u32 	[%rd3+1488], %r52;
	st.local.u32 	[%rd3+1492], %r52;
	st.local.u32 	[%rd3+1496], %r52;
	st.local.u32 	[%rd3+1500], %r52;
	st.local.u32 	[%rd3+1504], %r52;
	st.local.u32 	[%rd3+1508], %r52;
	st.local.u32 	[%rd3+1512], %r52;
	st.local.u32 	[%rd3+1516], %r52;
	st.local.u32 	[%rd3+1520], %r52;
	st.local.u32 	[%rd3+1524], %r52;
	st.local.u32 	[%rd3+1528], %r52;
	st.local.u32 	[%rd3+1532], %r52;
	st.local.u32 	[%rd3+1536], %r52;
	st.local.u32 	[%rd3+1540], %r52;
	st.local.u32 	[%rd3+1544], %r52;
	st.local.u32 	[%rd3+1548], %r52;
	st.local.u32 	[%rd3+1552], %r52;
	st.local.u32 	[%rd3+1556], %r52;
	st.local.u32 	[%rd3+1560], %r52;
	st.local.u32 	[%rd3+1564], %r52;
	st.local.u32 	[%rd3+1568], %r52;
	st.local.u32 	[%rd3+1572], %r52;
	st.local.u32 	[%rd3+1576], %r52;
	st.local.u32 	[%rd3+1580], %r52;
	st.local.u32 	[%rd3+1584], %r52;
	st.local.u32 	[%rd3+1588], %r52;
	st.local.u32 	[%rd3+1592], %r52;
	st.local.u32 	[%rd3+1596], %r52;
	st.local.u32 	[%rd3+1600], %r52;
	st.local.u32 	[%rd3+1604], %r52;
	st.local.u32 	[%rd3+1608], %r52;
	st.local.u32 	[%rd3+1612], %r52;
	st.local.u32 	[%rd3+1616], %r52;
	st.local.u32 	[%rd3+1620], %r52;
	st.local.u32 	[%rd3+1624], %r52;
	st.local.u32 	[%rd3+1628], %r52;
	st.local.u32 	[%rd3+1632], %r52;
	st.local.u32 	[%rd3+1636], %r52;
	st.local.u32 	[%rd3+1640], %r52;
	st.local.u32 	[%rd3+1644], %r52;
	st.local.u32 	[%rd3+1648], %r52;
	st.local.u32 	[%rd3+1652], %r52;
	st.local.u32 	[%rd3+1656], %r52;
	st.local.u32 	[%rd3+1660], %r52;
	st.local.u32 	[%rd3+1664], %r52;
	st.local.u32 	[%rd3+1668], %r52;
	st.local.u32 	[%rd3+1672], %r52;
	st.local.u32 	[%rd3+1676], %r52;
	st.local.u32 	[%rd3+1680], %r52;
	st.local.u32 	[%rd3+1684], %r52;
	st.local.u32 	[%rd3+1688], %r52;
	st.local.u32 	[%rd3+1692], %r52;
	st.local.u32 	[%rd3+1696], %r52;
	st.local.u32 	[%rd3+1700], %r52;
	st.local.u32 	[%rd3+1704], %r52;
	st.local.u32 	[%rd3+1708], %r52;
	st.local.u32 	[%rd3+1712], %r52;
	st.local.u32 	[%rd3+1716], %r52;
	st.local.u32 	[%rd3+1720], %r52;
	st.local.u32 	[%rd3+1724], %r52;
	st.local.u32 	[%rd3+1728], %r52;
	st.local.u32 	[%rd3+1732], %r52;
	st.local.u32 	[%rd3+1736], %r52;
	st.local.u32 	[%rd3+1740], %r52;
	st.local.u32 	[%rd3+1744], %r52;
	st.local.u32 	[%rd3+1748], %r52;
	st.local.u32 	[%rd3+1752], %r52;
	st.local.u32 	[%rd3+1756], %r52;
	st.local.u32 	[%rd3+1760], %r52;
	st.local.u32 	[%rd3+1764], %r52;
	st.local.u32 	[%rd3+1768], %r52;
	st.local.u32 	[%rd3+1772], %r52;
	st.local.u32 	[%rd3+1776], %r52;
	st.local.u32 	[%rd3+1780], %r52;
	st.local.u32 	[%rd3+1784], %r52;
	st.local.u32 	[%rd3+1788], %r52;
	st.local.u32 	[%rd3+1792], %r52;
	st.local.u32 	[%rd3+1796], %r52;
	st.local.u32 	[%rd3+1800], %r52;
	st.local.u32 	[%rd3+1804], %r52;
	st.local.u32 	[%rd3+1808], %r52;
	st.local.u32 	[%rd3+1812], %r52;
	st.local.u32 	[%rd3+1816], %r52;
	st.local.u32 	[%rd3+1820], %r52;
	st.local.u32 	[%rd3+1824], %r52;
	st.local.u32 	[%rd3+1828], %r52;
	st.local.u32 	[%rd3+1832], %r52;
	st.local.u32 	[%rd3+1836], %r52;
	st.local.u32 	[%rd3+1840], %r52;
	st.local.u32 	[%rd3+1844], %r52;
	st.local.u32 	[%rd3+1848], %r52;
	st.local.u32 	[%rd3+1852], %r52;
	st.local.u32 	[%rd3+1856], %r52;
	st.local.u32 	[%rd3+1860], %r52;
	st.local.u32 	[%rd3+1864], %r52;
	st.local.u32 	[%rd3+1868], %r52;
	st.local.u32 	[%rd3+1872], %r52;
	st.local.u32 	[%rd3+1876], %r52;
	st.local.u32 	[%rd3+1880], %r52;
	st.local.u32 	[%rd3+1884], %r52;
	st.local.u32 	[%rd3+1888], %r52;
	st.local.u32 	[%rd3+1892], %r52;
	st.local.u32 	[%rd3+1896], %r52;
	st.local.u32 	[%rd3+1900], %r52;
	st.local.u32 	[%rd3+1904], %r52;
	st.local.u32 	[%rd3+1908], %r52;
	st.local.u32 	[%rd3+1912], %r52;
	st.local.u32 	[%rd3+1916], %r52;
	st.local.u32 	[%rd3+1920], %r52;
	st.local.u32 	[%rd3+1924], %r52;
	st.local.u32 	[%rd3+1928], %r52;
	st.local.u32 	[%rd3+1932], %r52;
	st.local.u32 	[%rd3+1936], %r52;
	st.local.u32 	[%rd3+1940], %r52;
	st.local.u32 	[%rd3+1944], %r52;
	st.local.u32 	[%rd3+1948], %r52;
	st.local.u32 	[%rd3+1952], %r52;
	st.local.u32 	[%rd3+1956], %r52;
	st.local.u32 	[%rd3+1960], %r52;
	st.local.u32 	[%rd3+1964], %r52;
	st.local.u32 	[%rd3+1968], %r52;
	st.local.u32 	[%rd3+1972], %r52;
	st.local.u32 	[%rd3+1976], %r52;
	st.local.u32 	[%rd3+1980], %r52;
	st.local.u32 	[%rd3+1984], %r52;
	st.local.u32 	[%rd3+1988], %r52;
	st.local.u32 	[%rd3+1992], %r52;
	setp.gt.s32 	%p13, %r3, %r36;
	@%p13 bra 	$L__BB0_32;
	add.s32 	%r66, %r3, -1;
	mov.f32 	%f36, 0f00000000;
	mov.b32 	%r67, 0;
	mov.u32 	%r68, %r67;
	mov.u32 	%r69, %r67;
$L__BB0_17:
	setp.lt.s32 	%p14, %r2, 1;
	mov.f32 	%f37, 0f00000000;
	@%p14 bra 	$L__BB0_22;
	mov.f64 	%fd6, 0d0000000000000000;
	mov.b32 	%r70, 0;
$L__BB0_19:
	.pragma "nounroll";
	sub.s32 	%r55, %r66, %r70;
	mul.wide.s32 	%rd33, %r55, 4;
	add.s64 	%rd32, %rd8, %rd33;
	// begin inline asm
	ld.global.nc.f32 %f18, [%rd32];
	// end inline asm
	abs.f32 	%f20, %f18;
	setp.nan.f32 	%p15, %f20, %f20;
	mov.f32 	%f37, 0f7FFFFFFF;
	@%p15 bra 	$L__BB0_22;
	add.s32 	%r56, %r70, %r6;
	mul.wide.s32 	%rd35, %r56, 4;
	add.s64 	%rd34, %rd9, %rd35;
	// begin inline asm
	ld.global.nc.f32 %f21, [%rd34];
	// end inline asm
	cvt.f64.f32 	%fd4, %f18;
	cvt.f64.f32 	%fd5, %f21;
	fma.rn.f64 	%fd6, %fd4, %fd5, %fd6;
	add.s32 	%r70, %r70, 1;
	setp.ne.s32 	%p16, %r70, %r2;
	@%p16 bra 	$L__BB0_19;
	cvt.rn.f32.f64 	%f37, %fd6;
$L__BB0_22:
	mul.wide.s32 	%rd37, %r66, 4;
	add.s64 	%rd36, %rd8, %rd37;
	// begin inline asm
	ld.global.nc.f32 %f22, [%rd36];
	// end inline asm
	abs.f32 	%f24, %f22;
	setp.nan.f32 	%p17, %f24, %f24;
	abs.f32 	%f25, %f37;
	setp.nan.f32 	%p18, %f25, %f25;
	mov.f32 	%f38, 0f7FFFFFFF;
	or.pred  	%p19, %p17, %p18;
	@%p19 bra 	$L__BB0_24;
	// begin inline asm
	ld.global.nc.f32 %f26, [%rd36];
	// end inline asm
	sub.f32 	%f27, %f26, %f37;
	abs.f32 	%f38, %f27;
$L__BB0_24:
	setp.ne.s32 	%p20, %r68, 499;
	mul.wide.s32 	%rd39, %r69, 4;
	add.s64 	%rd7, %rd3, %rd39;
	@%p20 bra 	$L__BB0_26;
	ld.local.f32 	%f28, [%rd7];
	abs.f32 	%f29, %f28;
	setp.nan.f32 	%p21, %f29, %f29;
	setp.gt.s32 	%p22, %r67, 0;
	sub.f32 	%f30, %f36, %f28;
	selp.f32 	%f36, %f36, %f30, %p21;
	and.pred  	%p23, %p21, %p22;
	selp.s32 	%r58, -1, 0, %p23;
	add.s32 	%r67, %r67, %r58;
	mov.b32 	%r68, 499;
	bra.uni 	$L__BB0_27;
$L__BB0_26:
	add.s32 	%r68, %r68, 1;
$L__BB0_27:
	st.local.f32 	[%rd7], %f38;
	abs.f32 	%f31, %f38;
	setp.nan.f32 	%p24, %f31, %f31;
	add.f32 	%f32, %f38, %f36;
	selp.f32 	%f36, %f36, %f32, %p24;
	selp.u32 	%r59, 1, 0, %p24;
	add.s32 	%r67, %r67, %r59;
	add.s32 	%r33, %r69, 1;
	setp.lt.s32 	%p25, %r66, %r4;
	@%p25 bra 	$L__BB0_31;
	setp.nan.f32 	%p26, %f25, %f25;
	setp.ne.s32 	%p27, %r67, 0;
	mov.f32 	%f40, 0f7FFFFFFF;
	or.pred  	%p28, %p27, %p26;
	mov.f32 	%f41, %f40;
	@%p28 bra 	$L__BB0_30;
	div.rn.f32 	%f34, %f36, 0f43F98000;
	mul.f32 	%f35, %f1, %f34;
	add.f32 	%f40, %f37, %f35;
	sub.f32 	%f41, %f37, %f35;
$L__BB0_30:
	add.s32 	%r60, %r66, %r5;
	mul.wide.s32 	%rd40, %r60, 4;
	add.s64 	%rd41, %rd2, %rd40;
	st.global.f32 	[%rd41], %f40;
	add.s64 	%rd42, %rd1, %rd40;
	st.global.f32 	[%rd42], %f41;
$L__BB0_31:
	add.s32 	%r66, %r66, 1;
	setp.ne.s32 	%p29, %r66, %r36;
	setp.eq.s32 	%p30, %r33, 499;
	selp.b32 	%r69, 0, %r33, %p30;
	@%p29 bra 	$L__BB0_17;
$L__BB0_32:
	ret;

}
	// .globl	nadaraya_watson_envelope_many_series_one_param_f32
.visible .entry nadaraya_watson_envelope_many_series_one_param_f32(
	.param .u64 .ptr .align 1 nadaraya_watson_envelope_many_series_one_param_f32_param_0,
	.param .u64 .ptr .align 1 nadaraya_watson_envelope_many_series_one_param_f32_param_1,
	.param .u32 nadaraya_watson_envelope_many_series_one_param_f32_param_2,
	.param .f32 nadaraya_watson_envelope_many_series_one_param_f32_param_3,
	.param .u32 nadaraya_watson_envelope_many_series_one_param_f32_param_4,
	.param .u32 nadaraya_watson_envelope_many_series_one_param_f32_param_5,
	.param .u64 .ptr .align 1 nadaraya_watson_envelope_many_series_one_param_f32_param_6,
	.param .u64 .ptr .align 1 nadaraya_watson_envelope_many_series_one_param_f32_param_7,
	.param .u64 .ptr .align 1 nadaraya_watson_envelope_many_series_one_param_f32_param_8
)
{
	.local .align 4 .b8 	__local_depot1[1996];
	.reg .b64 	%SP;
	.reg .b64 	%SPL;
	.reg .pred 	%p<30>;
	.reg .b32 	%r<71>;
	.reg .b32 	%f<40>;
	.reg .b64 	%rd<61>;
	.reg .b64 	%fd<7>;

	mov.u64 	%SPL, __local_depot1;
	ld.param.u64 	%rd5, [nadaraya_watson_envelope_many_series_one_param_f32_param_0];
	ld.param.u64 	%rd6, [nadaraya_watson_envelope_many_series_one_param_f32_param_1];
	ld.param.u32 	%r35, [nadaraya_watson_envelope_many_series_one_param_f32_param_2];
	ld.param.f32 	%f14, [nadaraya_watson_envelope_many_series_one_param_f32_param_3];
	ld.param.u32 	%r36, [nadaraya_watson_envelope_many_series_one_param_f32_param_4];
	ld.param.u32 	%r37, [nadaraya_watson_envelope_many_series_one_param_f32_param_5];
	ld.param.u64 	%rd7, [nadaraya_watson_envelope_many_series_one_param_f32_param_6];
	ld.param.u64 	%rd8, [nadaraya_watson_envelope_many_series_one_param_f32_param_7];
	ld.param.u64 	%rd9, [nadaraya_watson_envelope_many_series_one_param_f32_param_8];
	cvta.to.global.u64 	%rd1, %rd9;
	cvta.to.global.u64 	%rd2, %rd8;
	add.u64 	%rd3, %SPL, 0;
	mov.u32 	%r1, %ctaid.y;
	setp.ge.s32 	%p1, %r1, %r36;
	@%p1 bra 	$L__BB1_30;
	mov.u32 	%r38, %ctaid.x;
	mov.u32 	%r39, %tid.x;
	or.b32  	%r40, %r38, %r39;
	setp.ne.s32 	%p2, %r40, 0;
	@%p2 bra 	$L__BB1_30;
	cvta.to.global.u64 	%rd11, %rd7;
	mul.wide.u32 	%rd12, %r1, 4;
	add.s64 	%rd13, %rd11, %rd12;
	ld.global.nc.u32 	%r41, [%rd13];
	add.s32 	%r2, %r41, %r35;
	add.s32 	%r3, %r2, 497;
	min.s32 	%r4, %r3, %r37;
	setp.lt.s32 	%p3, %r4, 1;
	@%p3 bra 	$L__BB1_14;
	and.b32  	%r5, %r4, 7;
	setp.lt.u32 	%p4, %r4, 8;
	mov.b32 	%r62, 0;
	@%p4 bra 	$L__BB1_6;
	and.b32  	%r62, %r4, 2147483640;
	neg.s32 	%r60, %r62;
	shl.b32 	%r8, %r36, 3;
	mul.wide.s32 	%rd17, %r36, 4;
	mov.u32 	%r59, %r1;
$L__BB1_5:
	.pragma "nounroll";
	mul.wide.s32 	%rd14, %r59, 4;
	add.s64 	%rd15, %rd2, %rd14;
	mov.b32 	%r43, 2147483647;
	st.global.u32 	[%rd15], %r43;
	add.s64 	%rd16, %rd1, %rd14;
	st.global.u32 	[%rd16], %r43;
	add.s64 	%rd18, %rd15, %rd17;
	st.global.u32 	[%rd18], %r43;
	add.s64 	%rd19, %rd16, %rd17;
	st.global.u32 	[%rd19], %r43;
	add.s64 	%rd20, %rd18, %rd17;
	st.global.u32 	[%rd20], %r43;
	add.s64 	%rd21, %rd19, %rd17;
	st.global.u32 	[%rd21], %r43;
	add.s64 	%rd22, %rd20, %rd17;
	st.global.u32 	[%rd22], %r43;
	add.s64 	%rd23, %rd21, %rd17;
	st.global.u32 	[%rd23], %r43;
	add.s64 	%rd24, %rd22, %rd17;
	st.global.u32 	[%rd24], %r43;
	add.s64 	%rd25, %rd23, %rd17;
	st.global.u32 	[%rd25], %r43;
	add.s64 	%rd26, %rd24, %rd17;
	st.global.u32 	[%rd26], %r43;
	add.s64 	%rd27, %rd25, %rd17;
	st.global.u32 	[%rd27], %r43;
	add.s64 	%rd28, %rd26, %rd17;
	st.global.u32 	[%rd28], %r43;
	add.s64 	%rd29, %rd27, %rd17;
	st.global.u32 	[%rd29], %r43;
	add.s64 	%rd30, %rd28, %rd17;
	st.global.u32 	[%rd30], %r43;
	add.s64 	%rd31, %rd29, %rd17;
	st.global.u32 	[%rd31], %r43;
	add.s32 	%r60, %r60, 8;
	add.s32 	%r59, %r59, %r8;
	setp.ne.s32 	%p5, %r60, 0;
	@%p5 bra 	$L__BB1_5;
$L__BB1_6:
	setp.eq.s32 	%p6, %r5, 0;
	@%p6 bra 	$L__BB1_14;
	and.b32  	%r14, %r4, 3;
	setp.lt.u32 	%p7, %r5, 4;
	@%p7 bra 	$L__BB1_9;
	mad.lo.s32 	%r44, %r62, %r36, %r1;
	mul.wide.s32 	%rd32, %r44, 4;
	add.s64 	%rd33, %rd2, %rd32;
	mov.b32 	%r45, 2147483647;
	st.global.u32 	[%rd33], %r45;
	add.s64 	%rd34, %rd1, %rd32;
	st.global.u32 	[%rd34], %r45;
	mul.wide.s32 	%rd35, %r36, 4;
	add.s64 	%rd36, %rd33, %rd35;
	st.global.u32 	[%rd36], %r45;
	add.s64 	%rd37, %rd34, %rd35;
	st.global.u32 	[%rd37], %r45;
	add.s64 	%rd38, %rd36, %rd35;
	st.global.u32 	[%rd38], %r45;
	add.s64 	%rd39, %rd37, %rd35;
	st.global.u32 	[%rd39], %r45;
	add.s64 	%rd40, %rd38, %rd35;
	st.global.u32 	[%rd40], %r45;
	add.s64 	%rd41, %rd39, %rd35;
	st.global.u32 	[%rd41], %r45;
	add.s32 	%r62, %r62, 4;
$L__BB1_9:
	setp.eq.s32 	%p8, %r14, 0;
	@%p8 bra 	$L__BB1_14;
	setp.eq.s32 	%p9, %r14, 1;
	@%p9 bra 	$L__BB1_12;
	mad.lo.s32 	%r46, %r62, %r36, %r1;
	mul.wide.s32 	%rd42, %r46, 4;
	add.s64 	%rd43, %rd2, %rd42;
	mov.b32 	%r47, 2147483647;
	st.global.u32 	[%rd43], %r47;
	add.s64 	%rd44, %rd1, %rd42;
	st.global.u32 	[%rd44], %r47;
	mul.wide.s32 	%rd45, %r36, 4;
	add.s64 	%rd46, %rd43, %rd45;
	st.global.u32 	[%rd46], %r47;
	add.s64 	%rd47, %rd44, %rd45;
	st.global.u32 	[%rd47], %r47;
	add.s32 	%r62, %r62, 2;
$L__BB1_12:
	and.b32  	%r48, %r4, 1;
	setp.eq.b32 	%p10, %r48, 1;
	not.pred 	%p11, %p10;
	@%p11 bra 	$L__BB1_14;
	mad.lo.s32 	%r49, %r62, %r36, %r1;
	mul.wide.s32 	%rd48, %r49, 4;
	add.s64 	%rd49, %rd2, %rd48;
	mov.b32 	%r50, 2147483647;
	st.global.u32 	[%rd49], %r50;
	add.s64 	%rd50, %rd1, %rd48;
	st.global.u32 	[%rd50], %r50;
$L__BB1_14:
	setp.lt.s32 	%p12, %r3, %r37;
	@%p12 bra 	$L__BB1_15;
	bra.uni 	$L__BB1_30;
$L__BB1_15:
	mov.b32 	%r51, 2147483647;
	st.local.u32 	[%rd3], %r51;
	st.local.u32 	[%rd3+4], %r51;
	st.local.u32 	[%rd3+8], %r51;
	st.local.u32 	[%rd3+12], %r51;
	st.local.u32 	[%rd3+16], %r51;
	st.local.u32 	[%rd3+20], %r51;
	st.local.u32 	[%rd3+24], %r51;
	st.local.u32 	[%rd3+28], %r51;
	st.local.u32 	[%rd3+32], %r51;
	st.local.u32 	[%rd3+36], %r51;
	st.local.u32 	[%rd3+40], %r51;
	st.local.u32 	[%rd3+44], %r51;
	st.local.u32 	[%rd3+48], %r51;
	st.local.u32 	[%rd3+52], %r51;
	st.local.u32 	[%rd3+56], %r51;
	st.local.u32 	[%rd3+60], %r51;
	st.local.u32 	[%rd3+64], %r51;
	st.local.u32 	[%rd3+68], %r51;
	st.local.u32 	[%rd3+72], %r51;
	st.local.u32 	[%rd3+76], %r51;
	st.local.u32 	[%rd3+80], %r51;
	st.local.u32 	[%rd3+84], %r51;
	st.local.u32 	[%rd3+88], %r51;
	st.local.u32 	[%rd3+92], %r51;
	st.local.u32 	[%rd3+96], %r51;
	st.local.u32 	[%rd3+100], %r51;
	st.local.u32 	[%rd3+104], %r51;
	st.local.u32 	[%rd3+108], %r51;
	st.local.u32 	[%rd3+112], %r51;
	st.local.u32 	[%rd3+116], %r51;
	st.local.u32 	[%rd3+120], %r51;
	st.local.u32 	[%rd3+124], %r51;
	st.local.u32 	[%rd3+128], %r51;
	st.local.u32 	[%rd3+132], %r51;
	st.local.u32 	[%rd3+136], %r51;
	st.local.u32 	[%rd3+140], %r51;
	st.local.u32 	[%rd3+144], %r51;
	st.local.u32 	[%rd3+148], %r51;
	st.local.u32 	[%rd3+152], %r51;
	st.local.u32 	[%rd3+156], %r51;
	st.local.u32 	[%rd3+160], %r51;
	st.local.u32 	[%rd3+164], %r51;
	st.local.u32 	[%rd3+168], %r51;
	st.local.u32 	[%rd3+172], %r51;
	st.local.u32 	[%rd3+176], %r51;
	st.local.u32 	[%rd3+180], %r51;
	st.local.u32 	[%rd3+184], %r51;
	st.local.u32 	[%rd3+188], %r51;
	st.local.u32 	[%rd3+192], %r51;
	st.local.u32 	[%rd3+196], %r51;
	st.local.u32 	[%rd3+200], %r51;
	st.local.u32 	[%rd3+204], %r51;
	st.local.u32 	[%rd3+208], %r51;
	st.local.u32 	[%rd3+212], %r51;
	st.local.u32 	[%rd3+216], %r51;
	st.local.u32 	[%rd3+220], %r51;
	st.local.u32 	[%rd3+224], %r51;
	st.local.u32 	[%rd3+228], %r51;
	st.local.u32 	[%rd3+232], %r51;
	st.local.u32 	[%rd3+236], %r51;
	st.local.u32 	[%rd3+240], %r51;
	st.local.u32 	[%rd3+244], %r51;
	st.local.u32 	[%rd3+248], %r51;
	st.local.u32 	[%rd3+252], %r51;
	st.local.u32 	[%rd3+256], %r51;
	st.local.u32 	[%rd3+260], %r51;
	st.local.u32 	[%rd3+264], %r51;
	st.local.u32 	[%rd3+268], %r51;
	st.local.u32 	[%rd3+272], %r51;
	st.local.u32 	[%rd3+276], %r51;
	st.local.u32 	[%rd3+280], %r51;
	st.local.u32 	[%rd3+284], %r51;
	st.local.u32 	[%rd3+288], %r51;
	st.local.u32 	[%rd3+292], %r51;
	st.local.u32 	[%rd3+296], %r51;
	st.local.u32 	[%rd3+300], %r51;
	st.local.u32 	[%rd3+304], %r51;
	st.local.u32 	[%rd3+308], %r51;
	st.local.u32 	[%rd3+312], %r51;
	st.local.u32 	[%rd3+316], %r51;
	st.local.u32 	[%rd3+320], %r51;
	st.local.u32 	[%rd3+324], %r51;
	st.local.u32 	[%rd3+328], %r51;
	st.local.u32 	[%rd3+332], %r51;
	st.local.u32 	[%rd3+336], %r51;
	st.local.u32 	[%rd3+340], %r51;
	st.local.u32 	[%rd3+344], %r51;
	st.local.u32 	[%rd3+348], %r51;
	st.local.u32 	[%rd3+352], %r51;
	st.local.u32 	[%rd3+356], %r51;
	st.local.u32 	[%rd3+360], %r51;
	st.local.u32 	[%rd3+364], %r51;
	st.local.u32 	[%rd3+368], %r51;
	st.local.u32 	[%rd3+372], %r51;
	st.local.u32 	[%rd3+376], %r51;
	st.local.u32 	[%rd3+380], %r51;
	st.local.u32 	[%rd3+384], %r51;
	st.local.u32 	[%rd3+388], %r51;
	st.local.u32 	[%rd3+392], %r51;
	st.local.u32 	[%rd3+396], %r51;
	st.local.u32 	[%rd3+400], %r51;
	st.local.u32 	[%rd3+404], %r51;
	st.local.u32 	[%rd3+408], %r51;
	st.local.u32 	[%rd3+412], %r51;
	st.local.u32 	[%rd3+416], %r51;
	st.local.u32 	[%rd3+420], %r51;
	st.local.u32 	[%rd3+424], %r51;
	st.local.u32 	[%rd3+428], %r51;
	st.local.u32 	[%rd3+432], %r51;
	st.local.u32 	[%rd3+436], %r51;
	st.local.u32 	[%rd3+440], %r51;
	st.local.u32 	[%rd3+444], %r51;
	st.local.u32 	[%rd3+448], %r51;
	st.local.u32 	[%rd3+452], %r51;
	st.local.u32 	[%rd3+456], %r51;
	st.local.u32 	[%rd3+460], %r51;
	st.local.u32 	[%rd3+464], %r51;
	st.local.u32 	[%rd3+468], %r51;
	st.local.u32 	[%rd3+472], %r51;
	st.local.u32 	[%rd3+476], %r51;
	st.local.u32 	[%rd3+480], %r51;
	st.local.u32 	[%rd3+484], %r51;
	st.local.u32 	[%rd3+488], %r51;
	st.local.u32 	[%rd3+492], %r51;
	st.local.u32 	[%rd3+496], %r51;
	st.local.u32 	[%rd3+500], %r51;
	st.local.u32 	[%rd3+504], %r51;
	st.local.u32 	[%rd3+508], %r51;
	st.local.u32 	[%rd3+512], %r51;
	st.local.u32 	[%rd3+516], %r51;
	st.local.u32 	[%rd3+520], %r51;
	st.local.u32 	[%rd3+524], %r51;
	st.local.u32 	[%rd3+528], %r51;
	st.local.u32 	[%rd3+532], %r51;
	st.local.u32 	[%rd3+536], %r51;
	st.local.u32 	[%rd3+540], %r51;
	st.local.u32 	[%rd3+544], %r51;
	st.local.u32 	[%rd3+548], %r51;
	st.local.u32 	[%rd3+552], %r51;
	st.local.u32 	[%rd3+556], %r51;
	st.local.u32 	[%rd3+560], %r51;
	st.local.u32 	[%rd3+564], %r51;
	st.local.u32 	[%rd3+568], %r51;
	st.local.u32 	[%rd3+572], %r51;
	st.local.u32 	[%rd3+576], %r51;
	st.local.u32 	[%rd3+580], %r51;
	st.local.u32 	[%rd3+584], %r51;
	st.local.u32 	[%rd3+588], %r51;
	st.local.u32 	[%rd3+592], %r51;
	st.local.u32 	[%rd3+596], %r51;
	st.local.u32 	[%rd3+600], %r51;
	st.local.u32 	[%rd3+604], %r51;
	st.local.u32 	[%rd3+608], %r51;
	st.local.u32 	[%rd3+612], %r51;
	st.local.u32 	[%rd3+616], %r51;
	st.local.u32 	[%rd3+620], %r51;
	st.local.u32 	[%rd3+624], %r51;
	st.local.u32 	[%rd3+628], %r51;
	st.local.u32 	[%rd3+632], %r51;
	st.local.u32 	[%rd3+636], %r51;
	st.local.u32 	[%rd3+640], %r51;
	st.local.u32 	[%rd3+644], %r51;
	st.local.u32 	[%rd3+648], %r51;
	st.local.u32 	[%rd3+652], %r51;
	st.local.u32 	[%rd3+656], %r51;
	st.local.u32 	[%rd3+660], %r51;
	st.local.u32 	[%rd3+664], %r51;
	st.local.u32 	[%rd3+668], %r51;
	st.local.u32 	[%rd3+672], %r51;
	st.local.u32 	[%rd3+676], %r51;
	st.local.u32 	[%rd3+680], %r51;
	st.local.u32 	[%rd3+684], %r51;
	st.local.u32 	[%rd3+688], %r51;
	st.local.u32 	[%rd3+692], %r51;
	st.local.u32 	[%rd3+696], %r51;
	st.local.u32 	[%rd3+700], %r51;
	st.local.u32 	[%rd3+704], %r51;
	st.local.u32 	[%rd3+708], %r51;
	st.local.u32 	[%rd3+712], %r51;
	st.local.u32 	[%rd3+716], %r51;
	st.local.u32 	[%rd3+720], %r51;
	st.local.u32 	[%rd3+724], %r51;
	st.local.u32 	[%rd3+728], %r51;
	st.local.u32 	[%rd3+732], %r51;
	st.local.u32 	[%rd3+736], %r51;
	st.local.u32 	[%rd3+740], %r51;
	st.local.u32 	[%rd3+744], %r51;
	st.local.u32 	[%rd3+748], %r51;
	st.local.u32 	[%rd3+752], %r51;
	st.local.u32 	[%rd3+756], %r51;
	st.local.u32 	[%rd3+760], %r51;
	st.local.u32 	[%rd3+764], %r51;
	st.local.u32 	[%rd3+768], %r51;
	st.local.u32 	[%rd3+772], %r51;
	st.local.u32 	[%rd3+776], %r51;
	st.local.u32 	[%rd3+780], %r51;
	st.local.u32 	[%rd3+784], %r51;
	st.local.u32 	[%rd3+788], %r51;
	st.local.u32 	[%rd3+792], %r51;
	st.local.u32 	[%rd3+796], %r51;
	st.local.u32 	[%rd3+800], %r51;
	st.local.u32 	[%rd3+804], %r51;
	st.local.u32 	[%rd3+808], %r51;
	st.local.u32 	[%rd3+812], %r51;
	st.local.u32 	[%rd3+816], %r51;
	st.local.u32 	[%rd3+820], %r51;
	st.local.u32 	[%rd3+824], %r51;
	st.local.u32 	[%rd3+828], %r51;
	st.local.u32 	[%rd3+832], %r51;
	st.local.u32 	[%rd3+836], %r51;
	st.local.u32 	[%rd3+840], %r51;
	st.local.u32 	[%rd3+844], %r51;
	st.local.u32 	[%rd3+848], %r51;
	st.local.u32 	[%rd3+852], %r51;
	st.local.u32 	[%rd3+856], %r51;
	st.local.u32 	[%rd3+860], %r51;
	st.local.u32 	[%rd3+864], %r51;
	st.local.u32 	[%rd3+868], %r51;
	st.local.u32 	[%rd3+872], %r51;
	st.local.u32 	[%rd3+876], %r51;
	st.local.u32 	[%rd3+880], %r51;
	st.local.u32 	[%rd3+884], %r51;
	st.local.u32 	[%rd3+888], %r51;
	st.local.u32 	[%rd3+892], %r51;
	st.local.u32 	[%rd3+896], %r51;
	st.local.u32 	[%rd3+900], %r51;
	st.local.u32 	[%rd3+904], %r51;
	st.local.u32 	[%rd3+908], %r51;
	st.local.u32 	[%rd3+912], %r51;
	st.local.u32 	[%rd3+916], %r51;
	st.local.u32 	[%rd3+920], %r51;
	st.local.u32 	[%rd3+924], %r51;
	st.local.u32 	[%rd3+928], %r51;
	st.local.u32 	[%rd3+932], %r51;
	st.local.u32 	[%rd3+936], %r51;
	st.local.u32 	[%rd3+940], %r51;
	st.local.u32 	[%rd3+944], %r51;
	st.local.u32 	[%rd3+948], %r51;
	st.local.u32 	[%rd3+952], %r51;
	st.local.u32 	[%rd3+956], %r51;
	st.local.u32 	[%rd3+960], %r51;
	st.local.u32 	[%rd3+964], %r51;
	st.local.u32 	[%rd3+968], %r51;
	st.local.u32 	[%rd3+972], %r51;
	st.local.u32 	[%rd3+976], %r51;
	st.local.u32 	[%rd3+980], %r51;
	st.local.u32 	[%rd3+984], %r51;
	st.local.u32 	[%rd3+988], %r51;
	st.local.u32 	[%rd3+992], %r51;
	st.local.u32 	[%rd3+996], %r51;
	st.local.u32 	[%rd3+1000], %r51;
	st.local.u32 	[%rd3+1004], %r51;
	st.local.u32 	[%rd3+1008], %r51;
	st.local.u32 	[%rd3+1012], %r51;
	st.local.u32 	[%rd3+1016], %r51;
	st.local.u32 	[%rd3+1020], %r51;
	st.local.u32 	[%rd3+1024], %r51;
	st.local.u32 	[%rd3+1028], %r51;
	st.local.u32 	[%rd3+1032], %r51;
	st.local.u32 	[%rd3+1036], %r51;
	st.local.u32 	[%rd3+1040], %r51;
	st.local.u32 	[%rd3+1044], %r51;
	st.local.u32 	[%rd3+1048], %r51;
	st.local.u32 	[%rd3+1052], %r51;
	st.local.u32 	[%rd3+1056], %r51;
	st.local.u32 	[%rd3+1060], %r51;
	st.local.u32 	[%rd3+1064], %r51;
	st.local.u32 	[%rd3+1068], %r51;
	st.local.u32 	[%rd3+1072], %r51;
	st.local.u32 	[%rd3+1076], %r51;
	st.local.u32 	[%rd3+1080], %r51;
	st.local.u32 	[%rd3+1084], %r51;
	st.local.u32 	[%rd3+1088], %r51;
	st.local.u32 	[%rd3+1092], %r51;
	st.local.u32 	[%rd3+1096], %r51;
	st.local.u32 	[%rd3+1100], %r51;
	st.local.u32 	[%rd3+1104], %r51;
	st.local.u32 	[%rd3+1108], %r51;
	st.local.u32 	[%rd3+1112], %r51;
	st.local.u32 	[%rd3+1116], %r51;
	st.local.u32 	[%rd3+1120], %r51;
	st.local.u32 	[%rd3+1124], %r51;
	st.local.u32 	[%rd3+1128], %r51;
	st.local.u32 	[%rd3+1132], %r51;
	st.local.u32 	[%rd3+1136], %r51;
	st.local.u32 	[%rd3+1140], %r51;
	st.local.u32 	[%rd3+1144], %r51;
	st.local.u32 	[%rd3+1148], %r51;
	st.local.u32 	[%rd3+1152], %r51;
	st.local.u32 	[%rd3+1156], %r51;
	st.local.u32 	[%rd3+1160], %r51;
	st.local.u32 	[%rd3+1164], %r51;
	st.local.u32 	[%rd3+1168], %r51;
	st.local.u32 	[%rd3+1172], %r51;
	st.local.u32 	[%rd3+1176], %r51;
	st.local.u32 	[%rd3+1180], %r51;
	st.local.u32 	[%rd3+1184], %r51;
	st.local.u32 	[%rd3+1188], %r51;
	st.local.u32 	[%rd3+1192], %r51;
	st.local.u32 	[%rd3+1196], %r51;
	st.local.u32 	[%rd3+1200], %r51;
	st.local.u32 	[%rd3+1204], %r51;
	st.local.u32 	[%rd3+1208], %r51;
	st.local.u32 	[%rd3+1212], %r51;
	st.local.u32 	[%rd3+1216], %r51;
	st.local.u32 	[%rd3+1220], %r51;
	st.local.u32 	[%rd3+1224], %r51;
	st.local.u32 	[%rd3+1228], %r51;
	st.local.u32 	[%rd3+1232], %r51;
	st.local.u32 	[%rd3+1236], %r51;
	st.local.u32 	[%rd3+1240], %r51;
	st.local.u32 	[%rd3+1244], %r51;
	st.local.u32 	[%rd3+1248], %r51;
	st.local.u32 	[%rd3+1252], %r51;
	st.local.u32 	[%rd3+1256], %r51;
	st.local.u32 	[%rd3+1260], %r51;
	st.local.u32 	[%rd3+1264], %r51;
	st.local.u32 	[%rd3+1268], %r51;
	st.local.u32 	[%rd3+1272], %r51;
	st.local.u32 	[%rd3+1276], %r51;
	st.local.u32 	[%rd3+1280], %r51;
	st.local.u32 	[%rd3+1284], %r51;
	st.local.u32 	[%rd3+1288], %r51;
	st.local.u32 	[%rd3+1292], %r51;
	st.local.u32 	[%rd3+1296], %r51;
	st.local.u32 	[%rd3+1300], %r51;
	st.local.u32 	[%rd3+1304], %r51;
	st.local.u32 	[%rd3+1308], %r51;
	st.local.u32 	[%rd3+1312], %r51;
	st.local.u32 	[%rd3+1316], %r51;
	st.local.u32 	[%rd3+1320], %r51;
	st.local.u32 	[%rd3+1324], %r51;
	st.local.u32 	[%rd3+1328], %r51;
	st.local.u32 	[%rd3+1332], %r51;
	st.local.u32 	[%rd3+1336], %r51;
	st.local.u32 	[%rd3+1340], %r51;
	st.local.u32 	[%rd3+1344], %r51;
	st.local.u32 	[%rd3+1348], %r51;
	st.local.u32 	[%rd3+1352], %r51;
	st.local.u32 	[%rd3+1356], %r51;
	st.local.u32 	[%rd3+1360], %r51;
	st.local.u32 	[%rd3+1364], %r51;
	st.local.u32 	[%rd3+1368], %r51;
	st.local.u32 	[%rd3+1372], %r51;
	st.local.u32 	[%rd3+1376], %r51;
	st.local.u32 	[%rd3+1380], %r51;
	st.local.u32 	[%rd3+1384], %r51;
	st.local.u32 	[%rd3+1388], %r51;
	st.local.u32 	[%rd3+1392], %r51;
	st.local.u32 	[%rd3+1396], %r51;
	st.local.u32 	[%rd3+1400], %r51;
	st.local.u32 	[%rd3+1404], %r51;
	st.local.u32 	[%rd3+1408], %r51;
	st.local.u32 	[%rd3+1412], %r51;
	st.local.u32 	[%rd3+1416], %r51;
	st.local.u32 	[%rd3+1420], %r51;
	st.local.u32 	[%rd3+1424], %r51;
	st.local.u32 	[%rd3+1428], %r51;
	st.local.u32 	[%rd3+1432], %r51;
	st.local.u32 	[%rd3+1436], %r51;
	st.local.u32 	[%rd3+1440], %r51;
	st.local.u32 	[%rd3+1444], %r51;
	st.local.u32 	[%rd3+1448], %r51;
	st.local.u32 	[%rd3+1452], %r51;
	st.local.u32 	[%rd3+1456], %r51;
	st.local.u32 	[%rd3+1460], %r51;
	st.local.u32 	[%rd3+1464], %r51;
	st.local.u32 	[%rd3+1468], %r51;
	st.local.u32 	[%rd3+1472], %r51;
	st.local.u32 	[%rd3+1476], %r51;
	st.local.u32 	[%rd3+1480], %r51;
	st.local.u32 	[%rd3+1484], %r51;
	st.local.u32 	[%rd3+1488], %r51;
	st.local.u32 	[%rd3+1492], %r51;
	st.local.u32 	[%rd3+1496], %r51;
	st.local.u32 	[%rd3+1500], %r51;
	st.local.u32 	[%rd3+1504], %r51;
	st.local.u32 	[%rd3+1508], %r51;
	st.local.u32 	[%rd3+1512], %r51;
	st.local.u32 	[%rd3+1516], %r51;
	st.local.u32 	[%rd3+1520], %r51;
	st.local.u32 	[%rd3+1524], %r51;
	st.local.u32 	[%rd3+1528], %r51;
	st.local.u32 	[%rd3+1532], %r51;
	st.local.u32 	[%rd3+1536], %r51;
	st.local.u32 	[%rd3+1540], %r51;
	st.local.u32 	[%rd3+1544], %r51;
	st.local.u32 	[%rd3+1548], %r51;
	st.local.u32 	[%rd3+1552], %r51;
	st.local.u32 	[%rd3+1556], %r51;
	st.local.u32 	[%rd3+1560], %r51;
	st.local.u32 	[%rd3+1564], %r51;
	st.local.u32 	[%rd3+1568], %r51;
	st.local.u32 	[%rd3+1572], %r51;
	st.local.u32 	[%rd3+1576], %r51;
	st.local.u32 	[%rd3+1580], %r51;
	st.local.u32 	[%rd3+1584], %r51;
	st.local.u32 	[%rd3+1588], %r51;
	st.local.u32 	[%rd3+1592], %r51;
	st.local.u32 	[%rd3+1596], %r51;
	st.local.u32 	[%rd3+1600], %r51;
	st.local.u32 	[%rd3+1604], %r51;
	st.local.u32 	[%rd3+1608], %r51;
	st.local.u32 	[%rd3+1612], %r51;
	st.local.u32 	[%rd3+1616], %r51;
	st.local.u32 	[%rd3+1620], %r51;
	st.local.u32 	[%rd3+1624], %r51;
	st.local.u32 	[%rd3+1628], %r51;
	st.local.u32 	[%rd3+1632], %r51;
	st.local.u32 	[%rd3+1636], %r51;
	st.local.u32 	[%rd3+1640], %r51;
	st.local.u32 	[%rd3+1644], %r51;
	st.local.u32 	[%rd3+1648], %r51;
	st.local.u32 	[%rd3+1652], %r51;
	st.local.u32 	[%rd3+1656], %r51;
	st.local.u32 	[%rd3+1660], %r51;
	st.local.u32 	[%rd3+1664], %r51;
	st.local.u32 	[%rd3+1668], %r51;
	st.local.u32 	[%rd3+1672], %r51;
	st.local.u32 	[%rd3+1676], %r51;
	st.local.u32 	[%rd3+1680], %r51;
	st.local.u32 	[%rd3+1684], %r51;
	st.local.u32 	[%rd3+1688], %r51;
	st.local.u32 	[%rd3+1692], %r51;
	st.local.u32 	[%rd3+1696], %r51;
	st.local.u32 	[%rd3+1700], %r51;
	st.local.u32 	[%rd3+1704], %r51;
	st.local.u32 	[%rd3+1708], %r51;
	st.local.u32 	[%rd3+1712], %r51;
	st.local.u32 	[%rd3+1716], %r51;
	st.local.u32 	[%rd3+1720], %r51;
	st.local.u32 	[%rd3+1724], %r51;
	st.local.u32 	[%rd3+1728], %r51;
	st.local.u32 	[%rd3+1732], %r51;
	st.local.u32 	[%rd3+1736], %r51;
	st.local.u32 	[%rd3+1740], %r51;
	st.local.u32 	[%rd3+1744], %r51;
	st.local.u32 	[%rd3+1748], %r51;
	st.local.u32 	[%rd3+1752], %r51;
	st.local.u32 	[%rd3+1756], %r51;
	st.local.u32 	[%rd3+1760], %r51;
	st.local.u32 	[%rd3+1764], %r51;
	st.local.u32 	[%rd3+1768], %r51;
	st.local.u32 	[%rd3+1772], %r51;
	st.local.u32 	[%rd3+1776], %r51;
	st.local.u32 	[%rd3+1780], %r51;
	st.local.u32 	[%rd3+1784], %r51;
	st.local.u32 	[%rd3+1788], %r51;
	st.local.u32 	[%rd3+1792], %r51;
	st.local.u32 	[%rd3+1796], %r51;
	st.local.u32 	[%rd3+1800], %r51;
	st.local.u32 	[%rd3+1804], %r51;
	st.local.u32 	[%rd3+1808], %r51;
	st.local.u32 	[%rd3+1812], %r51;
	st.local.u32 	[%rd3+1816], %r51;
	st.local.u32 	[%rd3+1820], %r51;
	st.local.u32 	[%rd3+1824], %r51;
	st.local.u32 	[%rd3+1828], %r51;
	st.local.u32 	[%rd3+1832], %r51;
	st.local.u32 	[%rd3+1836], %r51;
	st.local.u32 	[%rd3+1840], %r51;
	st.local.u32 	[%rd3+1844], %r51;
	st.local.u32 	[%rd3+1848], %r51;
	st.local.u32 	[%rd3+1852], %r51;
	st.local.u32 	[%rd3+1856], %r51;
	st.local.u32 	[%rd3+1860], %r51;
	st.local.u32 	[%rd3+1864], %r51;
	st.local.u32 	[%rd3+1868], %r51;
	st.local.u32 	[%rd3+1872], %r51;
	st.local.u32 	[%rd3+1876], %r51;
	st.local.u32 	[%rd3+1880], %r51;
	st.local.u32 	[%rd3+1884], %r51;
	st.local.u32 	[%rd3+1888], %r51;
	st.local.u32 	[%rd3+1892], %r51;
	st.local.u32 	[%rd3+1896], %r51;
	st.local.u32 	[%rd3+1900], %r51;
	st.local.u32 	[%rd3+1904], %r51;
	st.local.u32 	[%rd3+1908], %r51;
	st.local.u32 	[%rd3+1912], %r51;
	st.local.u32 	[%rd3+1916], %r51;
	st.local.u32 	[%rd3+1920], %r51;
	st.local.u32 	[%rd3+1924], %r51;
	st.local.u32 	[%rd3+1928], %r51;
	st.local.u32 	[%rd3+1932], %r51;
	st.local.u32 	[%rd3+1936], %r51;
	st.local.u32 	[%rd3+1940], %r51;
	st.local.u32 	[%rd3+1944], %r51;
	st.local.u32 	[%rd3+1948], %r51;
	st.local.u32 	[%rd3+1952], %r51;
	st.local.u32 	[%rd3+1956], %r51;
	st.local.u32 	[%rd3+1960], %r51;
	st.local.u32 	[%rd3+1964], %r51;
	st.local.u32 	[%rd3+1968], %r51;
	st.local.u32 	[%rd3+1972], %r51;
	st.local.u32 	[%rd3+1976], %r51;
	st.local.u32 	[%rd3+1980], %r51;
	st.local.u32 	[%rd3+1984], %r51;
	st.local.u32 	[%rd3+1988], %r51;
	st.local.u32 	[%rd3+1992], %r51;
	setp.gt.s32 	%p13, %r2, %r37;
	@%p13 bra 	$L__BB1_30;
	add.s32 	%r64, %r2, -1;
	mov.f32 	%f35, 0f00000000;
	mov.b32 	%r65, 0;
	mov.u32 	%r66, %r65;
	mov.u32 	%r67, %r65;
$L__BB1_17:
	setp.lt.s32 	%p14, %r35, 1;
	mov.f32 	%f36, 0f00000000;
	@%p14 bra 	$L__BB1_22;
	mov.f64 	%fd6, 0d0000000000000000;
	mov.b32 	%r68, 0;
$L__BB1_19:
	.pragma "nounroll";
	sub.s32 	%r54, %r64, %r68;
	mad.lo.s32 	%r55, %r54, %r36, %r1;
	mul.wide.s32 	%rd52, %r55, 4;
	add.s64 	%rd51, %rd5, %rd52;
	// begin inline asm
	ld.global.nc.f32 %f17, [%rd51];
	// end inline asm
	abs.f32 	%f19, %f17;
	setp.nan.f32 	%p15, %f19, %f19;
	mov.f32 	%f36, 0f7FFFFFFF;
	@%p15 bra 	$L__BB1_22;
	mul.wide.u32 	%rd54, %r68, 4;
	add.s64 	%rd53, %rd6, %rd54;
	// begin inline asm
	ld.global.nc.f32 %f20, [%rd53];
	// end inline asm
	cvt.f64.f32 	%fd4, %f17;
	cvt.f64.f32 	%fd5, %f20;
	fma.rn.f64 	%fd6, %fd4, %fd5, %fd6;
	add.s32 	%r68, %r68, 1;
	setp.ne.s32 	%p16, %r68, %r35;
	@%p16 bra 	$L__BB1_19;
	cvt.rn.f32.f64 	%f36, %fd6;
$L__BB1_22:
	mad.lo.s32 	%r26, %r64, %r36, %r1;
	mul.wide.s32 	%rd56, %r26, 4;
	add.s64 	%rd55, %rd5, %rd56;
	// begin inline asm
	ld.global.nc.f32 %f21, [%rd55];
	// end inline asm
	abs.f32 	%f6, %f36;
	setp.ne.s32 	%p17, %r66, 499;
	mul.wide.s32 	%rd57, %r67, 4;
	add.s64 	%rd4, %rd3, %rd57;
	@%p17 bra 	$L__BB1_24;
	ld.local.f32 	%f22, [%rd4];
	abs.f32 	%f23, %f22;
	setp.nan.f32 	%p18, %f23, %f23;
	setp.gt.s32 	%p19, %r65, 0;
	sub.f32 	%f24, %f35, %f22;
	selp.f32 	%f35, %f35, %f24, %p18;
	and.pred  	%p20, %p18, %p19;
	selp.s32 	%r57, -1, 0, %p20;
	add.s32 	%r65, %r65, %r57;
	mov.b32 	%r66, 499;
	bra.uni 	$L__BB1_25;
$L__BB1_24:
	add.s32 	%r66, %r66, 1;
$L__BB1_25:
	sub.f32 	%f25, %f21, %f36;
	abs.f32 	%f26, %f25;
	setp.num.f32 	%p21, %f6, %f6;
	abs.f32 	%f27, %f21;
	setp.num.f32 	%p22, %f27, %f27;
	selp.f32 	%f28, %f26, 0f7FFFFFFF, %p21;
	selp.f32 	%f29, %f28, 0f7FFFFFFF, %p22;
	st.local.f32 	[%rd4], %f29;
	abs.f32 	%f30, %f29;
	setp.nan.f32 	%p23, %f30, %f30;
	add.f32 	%f31, %f29, %f35;
	selp.f32 	%f35, %f35, %f31, %p23;
	selp.u32 	%r58, 1, 0, %p23;
	add.s32 	%r65, %r65, %r58;
	add.s32 	%r32, %r67, 1;
	setp.lt.s32 	%p24, %r64, %r3;
	@%p24 bra 	$L__BB1_29;
	setp.nan.f32 	%p25, %f6, %f6;
	setp.ne.s32 	%p26, %r65, 0;
	mov.f32 	%f38, 0f7FFFFFFF;
	or.pred  	%p27, %p26, %p25;
	mov.f32 	%f39, %f38;
	@%p27 bra 	$L__BB1_28;
	div.rn.f32 	%f33, %f35, 0f43F98000;
	mul.f32 	%f34, %f14, %f33;
	add.f32 	%f38, %f36, %f34;
	sub.f32 	%f39, %f36, %f34;
$L__BB1_28:
	add.s64 	%rd59, %rd2, %rd56;
	st.global.f32 	[%rd59], %f38;
	add.s64 	%rd60, %rd1, %rd56;
	st.global.f32 	[%rd60], %f39;
$L__BB1_29:
	add.s32 	%r64, %r64, 1;
	setp.ne.s32 	%p28, %r64, %r37;
	setp.eq.s32 	%p29, %r32, 499;
	selp.b32 	%r67, 0, %r32, %p29;
	@%p28 bra 	$L__BB1_17;
$L__BB1_30:
	ret;

}


// ===== COMPILED SASS (sm_100) =====

	.target	sm_100

	.elftype	@"ET_EXEC"


//--------------------- .note.nv.tkinfo           --------------------------
	.section	.note.nv.tkinfo,"",@"SHT_NOTE"
	.sectionflags	@"SHF_NOTE_NV_TKINFO"
	.tkinfo
        /*0018*/ 	.word	0x00000002
        /*0030*/ 	.string	""
        /*0030*/ 	.string	"ptxas"
        /*0030*/ 	.string	"Cuda compilation tools, release 13.0, V13.0.88"
        /*0030*/ 	.string	"Build cuda_13.0.r13.0/compiler.36424714_0"
        /*0030*/ 	.string	"-arch sm_100 -m 64 "



//--------------------- .note.nv.cuinfo           --------------------------
	.section	.note.nv.cuinfo,"",@"SHT_NOTE"
	.sectionflags	@"SHF_NOTE_NV_CUINFO"
        /*0018*/ 	.short	0x0002
        /*001a*/ 	.short	0x0064
        /*001c*/ 	.short	0x0082
	.zero		2


//--------------------- .nv.info                  --------------------------
	.section	.nv.info,"",@"SHT_CUDA_INFO"
	.align	4


	//----- nvinfo : EIATTR_REGCOUNT
	.align		4
        /*0000*/ 	.byte	0x04, 0x2f
        /*0002*/ 	.short	(.L_1 - .L_0)
	.align		4
.L_0:
        /*0004*/ 	.word	index@(nadaraya_watson_envelope_batch_f32)
        /*0008*/ 	.word	0x0000001b


	//----- nvinfo : EIATTR_FRAME_SIZE
	.align		4
.L_1:
        /*000c*/ 	.byte	0x04, 0x11
        /*000e*/ 	.short	(.L_3 - .L_2)
	.align		4
.L_2:
        /*0010*/ 	.word	index@($__internal_1_$__cuda_sm3x_div_rn_noftz_f32_slowpath)
        /*0014*/ 	.word	0x000007d0


	//----- nvinfo : EIATTR_FRAME_SIZE
	.align		4
.L_3:
        /*0018*/ 	.byte	0x04, 0x11
        /*001a*/ 	.short	(.L_5 - .L_4)
	.align		4
.L_4:
        /*001c*/ 	.word	index@(nadaraya_watson_envelope_batch_f32)
        /*0020*/ 	.word	0x000007d0


	//----- nvinfo : EIATTR_REGCOUNT
	.align		4
.L_5:
        /*0024*/ 	.byte	0x04, 0x2f
        /*0026*/ 	.short	(.L_7 - .L_6)
	.align		4
.L_6:
        /*0028*/ 	.word	index@(nadaraya_watson_envelope_many_series_one_param_f32)
        /*002c*/ 	.word	0x00000020


	//----- nvinfo : EIATTR_FRAME_SIZE
	.align		4
.L_7:
        /*0030*/ 	.byte	0x04, 0x11
        /*0032*/ 	.short	(.L_9 - .L_8)
	.align		4
.L_8:
        /*0034*/ 	.word	index@($__internal_0_$__cuda_sm3x_div_rn_noftz_f32_slowpath)
        /*0038*/ 	.word	0x000007d0


	//----- nvinfo : EIATTR_FRAME_SIZE
	.align		4
.L_9:
        /*003c*/ 	.byte	0x04, 0x11
        /*003e*/ 	.short	(.L_11 - .L_10)
	.align		4
.L_10:
        /*0040*/ 	.word	index@(nadaraya_watson_envelope_many_series_one_param_f32)
        /*0044*/ 	.word	0x000007d0


	//----- nvinfo : EIATTR_MIN_STACK_SIZE
	.align		4
.L_11:
        /*0048*/ 	.byte	0x04, 0x12
        /*004a*/ 	.short	(.L_13 - .L_12)
	.align		4
.L_12:
        /*004c*/ 	.word	index@(nadaraya_watson_envelope_many_series_one_param_f32)
        /*0050*/ 	.word	0x000007d0


	//----- nvinfo : EIATTR_MIN_STACK_SIZE
	.align		4
.L_13:
        /*0054*/ 	.byte	0x04, 0x12
        /*0056*/ 	.short	(.L_15 - .L_14)
	.align		4
.L_14:
        /*0058*/ 	.word	index@(nadaraya_watson_envelope_batch_f32)
        /*005c*/ 	.word	0x000007d0
.L_15:


//--------------------- .nv.compat                --------------------------
	.section	.nv.compat,"",@"SHT_CUDA_COMPAT_INFO"
	.align	4
        /*0000*/ 	.byte	0x02, 0x09, 0x00, 0x00, 0x02, 0x02, 0x01, 0x00, 0x02, 0x05, 0x05, 0x00, 0x03, 0x07, 0x01, 0x01
        /*0010*/ 	.byte	0x02, 0x03, 0x00, 0x00, 0x02, 0x06, 0x01, 0x00, 0x04, 0x0b, 0x08, 0x00, 0x01, 0x00, 0x00, 0x00
        /*0020*/ 	.byte	0x00, 0x00, 0x00, 0x00


//--------------------- .nv.info.nadaraya_watson_envelope_many_series_one_param_f32 --------------------------
	.section	.nv.info.nadaraya_watson_envelope_many_series_one_param_f32,"",@"SHT_CUDA_INFO"
	.sectionflags	@""
	.align	4


	//----- nvinfo : EIATTR_CUDA_API_VERSION
	.align		4
        /*0000*/ 	.byte	0x04, 0x37
        /*0002*/ 	.short	(.L_17 - .L_16)
.L_16:
        /*0004*/ 	.word	0x00000082


	//----- nvinfo : EIATTR_KPARAM_INFO
	.align		4
.L_17:
        /*0008*/ 	.byte	0x04, 0x17
        /*000a*/ 	.short	(.L_19 - .L_18)
.L_18:
        /*000c*/ 	.word	0x00000000
        /*0010*/ 	.short	0x0008
        /*0012*/ 	.short	0x0030
        /*0014*/ 	.byte	0x00, 0xf5, 0x21, 0x00


	//----- nvinfo : EIATTR_KPARAM_INFO
	.align		4
.L_19:
        /*0018*/ 	.byte	0x04, 0x17
        /*001a*/ 	.short	(.L_21 - .L_20)
.L_20:
        /*001c*/ 	.word	0x00000000
        /*0020*/ 	.short	0x0007
        /*0022*/ 	.short	0x0028
        /*0024*/ 	.byte	0x00, 0xf5, 0x21, 0x00


	//----- nvinfo : EIATTR_KPARAM_INFO
	.align		4
.L_21:
        /*0028*/ 	.byte	0x04, 0x17
        /*002a*/ 	.short	(.L_23 - .L_22)
.L_22:
        /*002c*/ 	.word	0x00000000
        /*0030*/ 	.short	0x0006
        /*0032*/ 	.short	0x0020
        /*0034*/ 	.byte	0x00, 0xf5, 0x21, 0x00


	//----- nvinfo : EIATTR_KPARAM_INFO
	.align		4
.L_23:
        /*0038*/ 	.byte	0x04, 0x17
        /*003a*/ 	.short	(.L_25 - .L_24)
.L_24:
        /*003c*/ 	.word	0x00000000
        /*0040*/ 	.short	0x0005
        /*0042*/ 	.short	0x001c
        /*0044*/ 	.byte	0x00, 0xf0, 0x11, 0x00


	//----- nvinfo : EIATTR_KPARAM_INFO
	.align		4
.L_25:
        /*0048*/ 	.byte	0x04, 0x17
        /*004a*/ 	.short	(.L_27 - .L_26)
.L_26:
        /*004c*/ 	.word	0x00000000
        /*0050*/ 	.short	0x0004
        /*0052*/ 	.short	0x0018
        /*0054*/ 	.byte	0x00, 0xf0, 0x11, 0x00


	//----- nvinfo : EIATTR_KPARAM_INFO
	.align		4
.L_27:
        /*0058*/ 	.byte	0x04, 0x17
        /*005a*/ 	.short	(.L_29 - .L_28)
.L_28:
        /*005c*/ 	.word	0x00000000
        /*0060*/ 	.short	0x0003
        /*0062*/ 	.short	0x0014
        /*0064*/ 	.byte	0x00, 0xf0, 0x11, 0x00


	//----- nvinfo : EIATTR_KPARAM_INFO
	.align		4
.L_29:
        /*0068*/ 	.byte	0x04, 0x17
        /*006a*/ 	.short	(.L_31 - .L_30)
.L_30:
        /*006c*/ 	.word	0x00000000
        /*0070*/ 	.short	0x0002
        /*0072*/ 	.short	0x0010
        /*0074*/ 	.byte	0x00, 0xf0, 0x11, 0x00


	//----- nvinfo : EIATTR_KPARAM_INFO
	.align		4
.L_31:
        /*0078*/ 	.byte	0x04, 0x17
        /*007a*/ 	.short	(.L_33 - .L_32)
.L_32:
        /*007c*/ 	.word	0x00000000
        /*0080*/ 	.short	0x0001
        /*0082*/ 	.short	0x0008
        /*0084*/ 	.byte	0x00, 0xf5, 0x21, 0x00


	//----- nvinfo : EIATTR_KPARAM_INFO
	.align		4
.L_33:
        /*0088*/ 	.byte	0x04, 0x17
        /*008a*/ 	.short	(.L_35 - .L_34)
.L_34:
        /*008c*/ 	.word	0x00000000
        /*0090*/ 	.short	0x0000
        /*0092*/ 	.short	0x0000
        /*0094*/ 	.byte	0x00, 0xf5, 0x21, 0x00


	//----- nvinfo : EIATTR_SPARSE_MMA_MASK
	.align		4
.L_35:
        /*0098*/ 	.byte	0x03, 0x50
        /*009a*/ 	.short	0x0000


	//----- nvinfo : EIATTR_MAXREG_COUNT
	.align		4
        /*009c*/ 	.byte	0x03, 0x1b
        /*009e*/ 	.short	0x00ff


	//----- nvinfo : EIATTR_MERCURY_ISA_VERSION
	.align		4
        /*00a0*/ 	.byte	0x03, 0x5f
        /*00a2*/ 	.short	0x0101


	//----- nvinfo : EIATTR_VRC_CTA_INIT_COUNT
	.align		4
        /*00a4*/ 	.byte	0x02, 0x4a
	.zero		1
	.zero		1


	//----- nvinfo : EIATTR_EXIT_INSTR_OFFSETS
	.align		4
        /*00a8*/ 	.byte	0x04, 0x1c
        /*00aa*/ 	.short	(.L_37 - .L_36)


	//   ....[0]....
.L_36:
        /*00ac*/ 	.word	0x00000050


	//   ....[1]....
        /*00b0*/ 	.word	0x00000090


	//   ....[2]....
        /*00b4*/ 	.word	0x000007a0


	//   ....[3]....
        /*00b8*/ 	.word	0x00001780


	//   ....[4]....
        /*00bc*/ 	.word	0x00001d80


	//----- nvinfo : EIATTR_CRS_STACK_SIZE
	.align		4
.L_37:
        /*00c0*/ 	.byte	0x04, 0x1e
        /*00c2*/ 	.short	(.L_39 - .L_38)
.L_38:
        /*00c4*/ 	.word	0x00000000


	//----- nvinfo : EIATTR_CBANK_PARAM_SIZE
	.align		4
.L_39:
        /*00c8*/ 	.byte	0x03, 0x19
        /*00ca*/ 	.short	0x0038


	//----- nvinfo : EIATTR_PARAM_CBANK
	.align		4
        /*00cc*/ 	.byte	0x04, 0x0a
        /*00ce*/ 	.short	(.L_41 - .L_40)
	.align		4
.L_40:
        /*00d0*/ 	.word	index@(.nv.constant0.nadaraya_watson_envelope_many_series_one_param_f32)
        /*00d4*/ 	.short	0x0380
        /*00d6*/ 	.short	0x0038


	//----- nvinfo : EIATTR_SW_WAR
	.align		4
.L_41:
        /*00d8*/ 	.byte	0x04, 0x36
        /*00da*/ 	.short	(.L_43 - .L_42)
.L_42:
        /*00dc*/ 	.word	0x00000008
.L_43:


//--------------------- .nv.info.nadaraya_watson_envelope_batch_f32 --------------------------
	.section	.nv.info.nadaraya_watson_envelope_batch_f32,"",@"SHT_CUDA_INFO"
	.sectionflags	@""
	.align	4


	//----- nvinfo : EIATTR_CUDA_API_VERSION
	.align		4
        /*0000*/ 	.byte	0x04, 0x37
        /*0002*/ 	.short	(.L_45 - .L_44)
.L_44:
        /*0004*/ 	.word	0x00000082


	//----- nvinfo : EIATTR_KPARAM_INFO
	.align		4
.L_45:
        /*0008*/ 	.byte	0x04, 0x17
        /*000a*/ 	.short	(.L_47 - .L_46)
.L_46:
        /*000c*/ 	.word	0x00000000
        /*0010*/ 	.short	0x0009
        /*0012*/ 	.short	0x0038
        /*0014*/ 	.byte	0x00, 0xf5, 0x21, 0x00


	//----- nvinfo : EIATTR_KPARAM_INFO
	.align		4
.L_47:
        /*0018*/ 	.byte	0x04, 0x17
        /*001a*/ 	.short	(.L_49 - .L_48)
.L_48:
        /*001c*/ 	.word	0x00000000
        /*0020*/ 	.short	0x0008
        /*0022*/ 	.short	0x0030
        /*0024*/ 	.byte	0x00, 0xf5, 0x21, 0x00


	//----- nvinfo : EIATTR_KPARAM_INFO
	.align		4
.L_49:
        /*0028*/ 	.byte	0x04, 0x17
        /*002a*/ 	.short	(.L_51 - .L_50)
.L_50:
        /*002c*/ 	.word	0x00000000
        /*0030*/ 	.short	0x0007
        /*0032*/ 	.short	0x002c
        /*0034*/ 	.byte	0x00, 0xf0, 0x11, 0x00


	//----- nvinfo : EIATTR_KPARAM_INFO
	.align		4
.L_51:
        /*0038*/ 	.byte	0x04, 0x17
        /*003a*/ 	.short	(.L_53 - .L_52)
.L_52:
        /*003c*/ 	.word	0x00000000
        /*0040*/ 	.short	0x0006
        /*0042*/ 	.short	0x0028
        /*0044*/ 	.byte	0x00, 0xf0, 0x11, 0x00


	//----- nvinfo : EIATTR_KPARAM_INFO
	.align		4
.L_53:
        /*0048*/ 	.byte	0x04, 0x17
        /*004a*/ 	.short	(.L_55 - .L_54)
.L_54:
        /*004c*/ 	.word	0x00000000
        /*0050*/ 	.short	0x0005
        /*0052*/ 	.short	0x0024
        /*0054*/ 	.byte	0x00, 0xf0, 0x11, 0x00


	//----- nvinfo : EIATTR_KPARAM_INFO
	.align		4
.L_55:
        /*0058*/ 	.byte	0x04, 0x17
        /*005a*/ 	.short	(.L_57 - .L_56)
.L_56:
        /*005c*/ 	.word	0x00000000
        /*0060*/ 	.short	0x0004
        /*0062*/ 	.short	0x0020
        /*0064*/ 	.byte	0x00, 0xf0, 0x11, 0x00


	//----- nvinfo : EIATTR_KPARAM_INFO
	.align		4
.L_57:
        /*0068*/ 	.byte	0x04, 0x17
        /*006a*/ 	.short	(.L_59 - .L_58)
.L_58:
        /*006c*/ 	.word	0x00000000
        /*0070*/ 	.short	0x0003
        /*0072*/ 	.short	0x0018
        /*0074*/ 	.byte	0x00, 0xf5, 0x21, 0x00


	//----- nvinfo : EIATTR_KPARAM_INFO
	.align		4
.L_59:
        /*0078*/ 	.byte	0x04, 0x17
        /*007a*/ 	.short	(.L_61 - .L_60)
.L_60:
        /*007c*/ 	.word	0x00000000
        /*0080*/ 	.short	0x0002
        /*0082*/ 	.short	0x0010
        /*0084*/ 	.byte	0x00, 0xf5, 0x21, 0x00


	//----- nvinfo : EIATTR_KPARAM_INFO
	.align		4
.L_61:
        /*0088*/ 	.byte	0x04, 0x17
        /*008a*/ 	.short	(.L_63 - .L_62)
.L_62:
        /*008c*/ 	.word	0x00000000
        /*0090*/ 	.short	0x0001
        /*0092*/ 	.short	0x0008
        /*0094*/ 	.byte	0x00, 0xf5, 0x21, 0x00


	//----- nvinfo : EIATTR_KPARAM_INFO
	.align		4
.L_63:
        /*0098*/ 	.byte	0x04, 0x17
        /*009a*/ 	.short	(.L_65 - .L_64)
.L_64:
        /*009c*/ 	.word	0x00000000
        /*00a0*/ 	.short	0x0000
        /*00a2*/ 	.short	0x0000
        /*00a4*/ 	.byte	0x00, 0xf5, 0x21, 0x00


	//----- nvinfo : EIATTR_SPARSE_MMA_MASK
	.align		4
.L_65:
        /*00a8*/ 	.byte	0x03, 0x50
        /*00aa*/ 	.short	0x0000


	//----- nvinfo : EIATTR_MAXREG_COUNT
	.align		4
        /*00ac*/ 	.byte	0x03, 0x1b
        /*00ae*/ 	.short	0x00ff


	//----- nvinfo : EIATTR_MERCURY_ISA_VERSION
	.align		4
        /*00b0*/ 	.byte	0x03, 0x5f
        /*00b2*/ 	.short	0x0101


	//----- nvinfo : EIATTR_VRC_CTA_INIT_COUNT
	.align		4
        /*00b4*/ 	.byte	0x02, 0x4a
	.zero		1
	.zero		1


	//----- nvinfo : EIATTR_EXIT_INSTR_OFFSETS
	.align		4
        /*00b8*/ 	.byte	0x04, 0x1c
        /*00ba*/ 	.short	(.L_67 - .L_66)


	//   ....[0]....
.L_66:
        /*00bc*/ 	.word	0x00000050


	//   ....[1]....
        /*00c0*/ 	.word	0x00000090


	//   ....[2]....
        /*00c4*/ 	.word	0x000006f0


	//   ....[3]....
        /*00c8*/ 	.word	0x000016d0


	//   ....[4]....
        /*00cc*/ 	.word	0x00001c90


	//----- nvinfo : EIATTR_CRS_STACK_SIZE
	.align		4
.L_67:
        /*00d0*/ 	.byte	0x04, 0x1e
        /*00d2*/ 	.short	(.L_69 - .L_68)
.L_68:
        /*00d4*/ 	.word	0x00000000


	//----- nvinfo : EIATTR_CBANK_PARAM_SIZE
	.align		4
.L_69:
        /*00d8*/ 	.byte	0x03, 0x19
        /*00da*/ 	.short	0x0040


	//----- nvinfo : EIATTR_PARAM_CBANK
	.align		4
        /*00dc*/ 	.byte	0x04, 0x0a
        /*00de*/ 	.short	(.L_71 - .L_70)
	.align		4
.L_70:
        /*00e0*/ 	.word	index@(.nv.constant0.nadaraya_watson_envelope_batch_f32)
        /*00e4*/ 	.short	0x0380
        /*00e6*/ 	.short	0x0040


	//----- nvinfo : EIATTR_SW_WAR
	.align		4
.L_71:
        /*00e8*/ 	.byte	0x04, 0x36
        /*00ea*/ 	.short	(.L_73 - .L_72)
.L_72:
        /*00ec*/ 	.word	0x00000008
.L_73:


//--------------------- .nv.callgraph             --------------------------
	.section	.nv.callgraph,"",@"SHT_CUDA_CALLGRAPH"
	.align	4
	.sectionentsize	8
	.align		4
        /*0000*/ 	.word	0x00000000
	.align		4
        /*0004*/ 	.word	0xffffffff
	.align		4
        /*0008*/ 	.word	0x00000000
	.align		4
        /*000c*/ 	.word	0xfffffffe
	.align		4
        /*0010*/ 	.word	0x00000000
	.align		4
        /*0014*/ 	.word	0xfffffffd
	.align		4
        /*0018*/ 	.word	0x00000000
	.align		4
        /*001c*/ 	.word	0xfffffffc


//--------------------- .text.nadaraya_watson_envelope_many_series_one_param_f32 --------------------------
	.section	.text.nadaraya_watson_envelope_many_series_one_param_f32,"ax",@progbits
	.align	128
        .global         nadaraya_watson_envelope_many_series_one_param_f32
        .type           nadaraya_watson_envelope_many_series_one_param_f32,@function
        .size           nadaraya_watson_envelope_many_series_one_param_f32,(.L_x_40 - nadaraya_watson_envelope_many_series_one_param_f32)
        .other          nadaraya_watson_envelope_many_series_one_param_f32,@"STO_CUDA_ENTRY STV_DEFAULT"
nadaraya_watson_envelope_many_series_one_param_f32:
.text.nadaraya_watson_envelope_many_series_one_param_f32:
[----:B------:R-:W0:Y:S01]  /*0000*/  LDC R1, c[0x0][0x37c] ;  /* 0x0000df00ff017b82 */ /* 0x000e220000000800 */
[----:B------:R-:W1:Y:S07]  /*0010*/  S2R R0, SR_CTAID.Y ;  /* 0x0000000000007919 */ /* 0x000e6e0000002600 */
[----:B------:R-:W1:Y:S01]  /*0020*/  LDC R3, c[0x0][0x398] ;  /* 0x0000e600ff037b82 */ /* 0x000e620000000800 */
[----:B0-----:R-:W-:Y:S01]  /*0030*/  VIADD R1, R1, 0xfffff830 ;  /* 0xfffff83001017836 */ /* 0x001fe20000000000 */
[----:B-1----:R-:W-:-:S13]  /*0040*/  ISETP.GE.AND P0, PT, R0, R3, PT ;  /* 0x000000030000720c */ /* 0x002fda0003f06270 */
[----:B------:R-:W-:Y:S05]  /*0050*/  @P0 EXIT ;  /* 0x000000000000094d */ /* 0x000fea0003800000 */
[----:B------:R-:W0:Y:S01]  /*0060*/  S2R R2, SR_TID.X ;  /* 0x0000000000027919 */ /* 0x000e220000002100 */
[----:B------:R-:W0:Y:S02]  /*0070*/  S2UR UR4, SR_CTAID.X ;  /* 0x00000000000479c3 */ /* 0x000e240000002500 */
[----:B0-----:R-:W-:-:S13]  /*0080*/  LOP3.LUT P0, RZ, R2, UR4, RZ, 0xfc, !PT ;  /* 0x0000000402ff7c12 */ /* 0x001fda000f80fcff */
[----:B------:R-:W-:Y:S05]  /*0090*/  @P0 EXIT ;  /* 0x000000000000094d */ /* 0x000fea0003800000 */
[----:B------:R-:W0:Y:S01]  /*00a0*/  LDC.64 R8, c[0x0][0x3a0] ;  /* 0x0000e800ff087b82 */ /* 0x000e220000000a00 */
[----:B------:R-:W1:Y:S07]  /*00b0*/  LDCU.64 UR6, c[0x0][0x358] ;  /* 0x00006b00ff0677ac */ /* 0x000e6e0008000a00 */
[----:B------:R-:W2:Y:S08]  /*00c0*/  LDC R4, c[0x0][0x390] ;  /* 0x0000e400ff047b82 */ /* 0x000eb00000000800 */
[----:B------:R-:W3:Y:S01]  /*00d0*/  LDC R2, c[0x0][0x39c] ;  /* 0x0000e700ff027b82 */ /* 0x000ee20000000800 */
[----:B0-----:R-:W-:-:S05]  /*00e0*/  IMAD.WIDE.U32 R8, R0, 0x4, R8 ;  /* 0x0000000400087825 */ /* 0x001fca00078e0008 */
[----:B-1----:R-:W2:Y:S02]  /*00f0*/  LDG.E.CONSTANT R5, desc[UR6][R8.64] ;  /* 0x0000000608057981 */ /* 0x002ea4000c1e9900 */
[----:B--2---:R-:W-:-:S05]  /*0100*/  IMAD.IADD R5, R5, 0x1, R4 ;  /* 0x0000000105057824 */ /* 0x004fca00078e0204 */
[----:B------:R-:W-:-:S04]  /*0110*/  IADD3 R7, PT, PT, R5, 0x1f1, RZ ;  /* 0x000001f105077810 */ /* 0x000fc80007ffe0ff */
[----:B---3--:R-:W-:-:S04]  /*0120*/  VIMNMX R4, PT, PT, R7, R2, PT ;  /* 0x0000000207047248 */ /* 0x008fc80003fe0100 */
[----:B------:R-:W-:-:S13]  /*0130*/  ISETP.GE.AND P0, PT, R4, 0x1, PT ;  /* 0x000000010400780c */ /* 0x000fda0003f06270 */
[----:B------:R-:W-:Y:S05]  /*0140*/  @!P0 BRA `(.L_x_0) ;  /* 0x0000000400908947 */ /* 0x000fea0003800000 */
[C---:B------:R-:W-:Y:S01]  /*0150*/  ISETP.GE.U32.AND P0, PT, R4.reuse, 0x8, PT ;  /* 0x000000080400780c */ /* 0x040fe20003f06070 */
[----:B------:R-:W-:Y:S01]  /*0160*/  IMAD.MOV.U32 R26, RZ, RZ, RZ ;  /* 0x000000ffff1a7224 */ /* 0x000fe200078e00ff */
[----:B------:R-:W-:-:S04]  /*0170*/  LOP3.LUT R6, R4, 0x7, RZ, 0xc0, !PT ;  /* 0x0000000704067812 */ /* 0x000fc800078ec0ff */
[----:B------:R-:W-:-:S07]  /*0180*/  ISETP.NE.AND P1, PT, R6, RZ, PT ;  /* 0x000000ff0600720c */ /* 0x000fce0003f25270 */
[----:B------:R-:W-:Y:S06]  /*0190*/  @!P0 BRA `(.L_x_1) ;  /* 0x0000000000a88947 */ /* 0x000fec0003800000 */
[----:B------:R-:W0:Y:S01]  /*01a0*/  LDC.64 R8, c[0x0][0x3a8] ;  /* 0x0000ea00ff087b82 */ /* 0x000e220000000a00 */
[----:B------:R-:W-:Y:S01]  /*01b0*/  LOP3.LUT R26, R4, 0x7ffffff8, RZ, 0xc0, !PT ;  /* 0x7ffffff8041a7812 */ /* 0x000fe200078ec0ff */
[----:B------:R-:W-:-:S03]  /*01c0*/  IMAD.MOV.U32 R27, RZ, RZ, R0 ;  /* 0x000000ffff1b7224 */ /* 0x000fc600078e0000 */
[----:B------:R-:W-:-:S03]  /*01d0*/  IADD3 R28, PT, PT, -R26, RZ, RZ ;  /* 0x000000ff1a1c7210 */ /* 0x000fc60007ffe1ff */
[----:B------:R-:W1:Y:S04]  /*01e0*/  LDC.64 R10, c[0x0][0x3b0] ;  /* 0x0000ec00ff0a7b82 */ /* 0x000e680000000a00 */
.L_x_2:
[----:B0-----:R-:W-:-:S04]  /*01f0*/  IMAD.WIDE R16, R27, 0x4, R8 ;  /* 0x000000041b107825 */ /* 0x001fc800078e0208 */
[----:B-12---:R-:W-:Y:S01]  /*0200*/  IMAD.WIDE R12, R27, 0x4, R10 ;  /* 0x000000041b0c7825 */ /* 0x006fe200078e020a */
[----:B------:R-:W-:-:S03]  /*0210*/  LEA R27, R3, R27, 0x3 ;  /* 0x0000001b031b7211 */ /* 0x000fc600078e18ff */
[----:B------:R-:W-:-:S04]  /*0220*/  IMAD.WIDE R22, R3, 0x4, R16 ;  /* 0x0000000403167825 */ /* 0x000fc800078e0210 */
[----:B------:R-:W-:Y:S02]  /*0230*/  IMAD.MOV.U32 R29, RZ, RZ, 0x7fffffff ;  /* 0x7fffffffff1d7424 */ /* 0x000fe400078e00ff */
[----:B------:R-:W-:-:S03]  /*0240*/  IMAD.WIDE R24, R3, 0x4, R12 ;  /* 0x0000000403187825 */ /* 0x000fc600078e020c */
[----:B------:R0:W-:Y:S01]  /*0250*/  STG.E desc[UR6][R16.64], R29 ;  /* 0x0000001d10007986 */ /* 0x0001e2000c101906 */
[----:B------:R-:W-:-:S03]  /*0260*/  IMAD.WIDE R14, R3, 0x4, R22 ;  /* 0x00000004030e7825 */ /* 0x000fc600078e0216 */
[----:B------:R1:W-:Y:S01]  /*0270*/  STG.E desc[UR6][R12.64], R29 ;  /* 0x0000001d0c007986 */ /* 0x0003e2000c101906 */
[----:B------:R-:W-:-:S03]  /*0280*/  VIADD R28, R28, 0x8 ;  /* 0x000000081c1c7836 */ /* 0x000fc60000000000 */
[----:B------:R-:W-:Y:S02]  /*0290*/  STG.E desc[UR6][R22.64], R29 ;  /* 0x0000001d16007986 */ /* 0x000fe4000c101906 */
[----:B------:R-:W-:Y:S01]  /*02a0*/  ISETP.NE.AND P0, PT, R28, RZ, PT ;  /* 0x000000ff1c00720c */ /* 0x000fe20003f05270 */
[C---:B0-----:R-:W-:Y:S01]  /*02b0*/  IMAD.WIDE R16, R3.reuse, 0x4, R24 ;  /* 0x0000000403107825 */ /* 0x041fe200078e0218 */
[----:B------:R-:W-:Y:S03]  /*02c0*/  STG.E desc[UR6][R24.64], R29 ;  /* 0x0000001d18007986 */ /* 0x000fe6000c101906 */
[C---:B-1----:R-:W-:Y:S01]  /*02d0*/  IMAD.WIDE R12, R3.reuse, 0x4, R14 ;  /* 0x00000004030c7825 */ /* 0x042fe200078e020e */
[----:B------:R0:W-:Y:S03]  /*02e0*/  STG.E desc[UR6][R14.64], R29 ;  /* 0x0000001d0e007986 */ /* 0x0001e6000c101906 */
[C---:B------:R-:W-:Y:S01]  /*02f0*/  IMAD.WIDE R18, R3.reuse, 0x4, R16 ;  /* 0x0000000403127825 */ /* 0x040fe200078e0210 */
[----:B------:R1:W-:Y:S03]  /*0300*/  STG.E desc[UR6][R16.64], R29 ;  /* 0x0000001d10007986 */ /* 0x0003e6000c101906 */
[C---:B------:R-:W-:Y:S01]  /*0310*/  IMAD.WIDE R20, R3.reuse, 0x4, R12 ;  /* 0x0000000403147825 */ /* 0x040fe200078e020c */
[----:B------:R2:W-:Y:S03]  /*0320*/  STG.E desc[UR6][R12.64], R29 ;  /* 0x0000001d0c007986 */ /* 0x0005e6000c101906 */
[C---:B0-----:R-:W-:Y:S01]  /*0330*/  IMAD.WIDE R14, R3.reuse, 0x4, R18 ;  /* 0x00000004030e7825 */ /* 0x041fe200078e0212 */
[----:B------:R-:W-:Y:S03]  /*0340*/  STG.E desc[UR6][R18.64], R29 ;  /* 0x0000001d12007986 */ /* 0x000fe6000c101906 */
[C---:B-1----:R-:W-:Y:S01]  /*0350*/  IMAD.WIDE R16, R3.reuse, 0x4, R20 ;  /* 0x0000000403107825 */ /* 0x042fe200078e0214 */
[----:B------:R-:W-:Y:S03]  /*0360*/  STG.E desc[UR6][R20.64], R29 ;  /* 0x0000001d14007986 */ /* 0x000fe6000c101906 */
[C---:B--2---:R-:W-:Y:S01]  /*0370*/  IMAD.WIDE R12, R3.reuse, 0x4, R14 ;  /* 0x00000004030c7825 */ /* 0x044fe200078e020e */
[----:B------:R0:W-:Y:S03]  /*0380*/  STG.E desc[UR6][R14.64], R29 ;  /* 0x0000001d0e007986 */ /* 0x0001e6000c101906 */
[C---:B------:R-:W-:Y:S01]  /*0390*/  IMAD.WIDE R22, R3.reuse, 0x4, R16 ;  /* 0x0000000403167825 */ /* 0x040fe200078e0210 */
[----:B------:R-:W-:Y:S03]  /*03a0*/  STG.E desc[UR6][R16.64], R29 ;  /* 0x0000001d10007986 */ /* 0x000fe6000c101906 */
[C---:B------:R-:W-:Y:S01]  /*03b0*/  IMAD.WIDE R24, R3.reuse, 0x4, R12 ;  /* 0x0000000403187825 */ /* 0x040fe200078e020c */
[----:B------:R1:W-:Y:S03]  /*03c0*/  STG.E desc[UR6][R12.64], R29 ;  /* 0x0000001d0c007986 */ /* 0x0003e6000c101906 */
[C---:B0-----:R-:W-:Y:S01]  /*03d0*/  IMAD.WIDE R14, R3.reuse, 0x4, R22 ;  /* 0x00000004030e7825 */ /* 0x041fe200078e0216 */
[----:B------:R2:W-:Y:S04]  /*03e0*/  STG.E desc[UR6][R22.64], R29 ;  /* 0x0000001d16007986 */ /* 0x0005e8000c101906 */
[----:B------:R2:W-:Y:S01]  /*03f0*/  STG.E desc[UR6][R24.64], R29 ;  /* 0x0000001d18007986 */ /* 0x0005e2000c101906 */
[----:B-1----:R-:W-:-:S03]  /*0400*/  IMAD.WIDE R12, R3, 0x4, R24 ;  /* 0x00000004030c7825 */ /* 0x002fc600078e0218 */
[----:B------:R2:W-:Y:S04]  /*0410*/  STG.E desc[UR6][R14.64], R29 ;  /* 0x0000001d0e007986 */ /* 0x0005e8000c101906 */
[----:B------:R2:W-:Y:S01]  /*0420*/  STG.E desc[UR6][R12.64], R29 ;  /* 0x0000001d0c007986 */ /* 0x0005e2000c101906 */
[----:B------:R-:W-:Y:S05]  /*0430*/  @P0 BRA `(.L_x_2) ;  /* 0xfffffffc006c0947 */ /* 0x000fea000383ffff */
.L_x_1:
[----:B------:R-:W-:Y:S05]  /*0440*/  @!P1 BRA `(.L_x_0) ;  /* 0x0000000000d09947 */ /* 0x000fea0003800000 */
[----:B------:R-:W-:Y:S02]  /*0450*/  ISETP.GE.U32.AND P0, PT, R6, 0x4, PT ;  /* 0x000000040600780c */ /* 0x000fe40003f06070 */
[----:B--2---:R-:W-:-:S04]  /*0460*/  LOP3.LUT R24, R4, 0x3, RZ, 0xc0, !PT ;  /* 0x0000000304187812 */ /* 0x004fc800078ec0ff */
[----:B------:R-:W-:-:S07]  /*0470*/  ISETP.NE.AND P1, PT, R24, RZ, PT ;  /* 0x000000ff1800720c */ /* 0x000fce0003f25270 */
[----:B------:R-:W-:Y:S06]  /*0480*/  @!P0 BRA `(.L_x_3) ;  /* 0x0000000000548947 */ /* 0x000fec0003800000 */
[----:B------:R-:W0:Y:S01]  /*0490*/  LDC.64 R14, c[0x0][0x3a8] ;  /* 0x0000ea00ff0e7b82 */ /* 0x000e220000000a00 */
[C---:B------:R-:W-:Y:S02]  /*04a0*/  IMAD R9, R26.reuse, R3, R0 ;  /* 0x000000031a097224 */ /* 0x040fe400078e0200 */
[----:B------:R-:W-:Y:S02]  /*04b0*/  IMAD.MOV.U32 R25, RZ, RZ, 0x7fffffff ;  /* 0x7fffffffff197424 */ /* 0x000fe400078e00ff */
[----:B------:R-:W-:-:S03]  /*04c0*/  VIADD R26, R26, 0x4 ;  /* 0x000000041a1a7836 */ /* 0x000fc60000000000 */
[----:B------:R-:W1:Y:S01]  /*04d0*/  LDC.64 R16, c[0x0][0x3b0] ;  /* 0x0000ec00ff107b82 */ /* 0x000e620000000a00 */
[----:B0-----:R-:W-:-:S05]  /*04e0*/  IMAD.WIDE R14, R9, 0x4, R14 ;  /* 0x00000004090e7825 */ /* 0x001fca00078e020e */
[----:B------:R0:W-:Y:S01]  /*04f0*/  STG.E desc[UR6][R14.64], R25 ;  /* 0x000000190e007986 */ /* 0x0001e2000c101906 */
[----:B------:R-:W-:-:S04]  /*0500*/  IMAD.WIDE R18, R3, 0x4, R14 ;  /* 0x0000000403127825 */ /* 0x000fc800078e020e */
[----:B-1----:R-:W-:-:S04]  /*0510*/  IMAD.WIDE R16, R9, 0x4, R16 ;  /* 0x0000000409107825 */ /* 0x002fc800078e0210 */
[C---:B------:R-:W-:Y:S01]  /*0520*/  IMAD.WIDE R10, R3.reuse, 0x4, R18 ;  /* 0x00000004030a7825 */ /* 0x040fe200078e0212 */
[----:B------:R0:W-:Y:S03]  /*0530*/  STG.E desc[UR6][R16.64], R25 ;  /* 0x0000001910007986 */ /* 0x0001e6000c101906 */
[C---:B------:R-:W-:Y:S01]  /*0540*/  IMAD.WIDE R12, R3.reuse, 0x4, R16 ;  /* 0x00000004030c7825 */ /* 0x040fe200078e0210 */
[----:B------:R0:W-:Y:S03]  /*0550*/  STG.E desc[UR6][R18.64], R25 ;  /* 0x0000001912007986 */ /* 0x0001e6000c101906 */
[C---:B------:R-:W-:Y:S01]  /*0560*/  IMAD.WIDE R20, R3.reuse, 0x4, R10 ;  /* 0x0000000403147825 */ /* 0x040fe200078e020a */
[----:B------:R0:W-:Y:S03]  /*0570*/  STG.E desc[UR6][R12.64], R25 ;  /* 0x000000190c007986 */ /* 0x0001e6000c101906 */
[C---:B------:R-:W-:Y:S01]  /*0580*/  IMAD.WIDE R8, R3.reuse, 0x4, R12 ;  /* 0x0000000403087825 */ /* 0x040fe200078e020c */
[----:B------:R0:W-:Y:S04]  /*0590*/  STG.E desc[UR6][R10.64], R25 ;  /* 0x000000190a007986 */ /* 0x0001e8000c101906 */
[----:B------:R0:W-:Y:S01]  /*05a0*/  STG.E desc[UR6][R8.64], R25 ;  /* 0x0000001908007986 */ /* 0x0001e2000c101906 */
[----:B------:R-:W-:-:S03]  /*05b0*/  IMAD.WIDE R22, R3, 0x4, R8 ;  /* 0x0000000403167825 */ /* 0x000fc600078e0208 */
[----:B------:R0:W-:Y:S04]  /*05c0*/  STG.E desc[UR6][R20.64], R25 ;  /* 0x0000001914007986 */ /* 0x0001e8000c101906 */
[----:B------:R0:W-:Y:S02]  /*05d0*/  STG.E desc[UR6][R22.64], R25 ;  /* 0x0000001916007986 */ /* 0x0001e4000c101906 */
.L_x_3:
[----:B------:R-:W-:Y:S05]  /*05e0*/  @!P1 BRA `(.L_x_0) ;  /* 0x0000000000689947 */ /* 0x000fea0003800000 */
[----:B------:R-:W-:Y:S02]  /*05f0*/  ISETP.NE.AND P0, PT, R24, 0x1, PT ;  /* 0x000000011800780c */ /* 0x000fe40003f05270 */
[----:B------:R-:W-:-:S04]  /*0600*/  LOP3.LUT R4, R4, 0x1, RZ, 0xc0, !PT ;  /* 0x0000000104047812 */ /* 0x000fc800078ec0ff */
[----:B------:R-:W-:-:S07]  /*0610*/  ISETP.NE.U32.AND P1, PT, R4, 0x1, PT ;  /* 0x000000010400780c */ /* 0x000fce0003f25070 */
[----:B------:R-:W-:Y:S06]  /*0620*/  @!P0 BRA `(.L_x_4) ;  /* 0x0000000000348947 */ /* 0x000fec0003800000 */
[----:B0-----:R-:W0:Y:S01]  /*0630*/  LDC.64 R8, c[0x0][0x3a8] ;  /* 0x0000ea00ff087b82 */ /* 0x001e220000000a00 */
[C---:B------:R-:W-:Y:S01]  /*0640*/  IMAD R13, R26.reuse, R3, R0 ;  /* 0x000000031a0d7224 */ /* 0x040fe200078e0200 */
[----:B------:R-:W-:Y:S01]  /*0650*/  MOV R17, 0x7fffffff ;  /* 0x7fffffff00117802 */ /* 0x000fe20000000f00 */
[----:B------:R-:W-:-:S05]  /*0660*/  VIADD R26, R26, 0x2 ;  /* 0x000000021a1a7836 */ /* 0x000fca0000000000 */
[----:B------:R-:W1:Y:S01]  /*0670*/  LDC.64 R10, c[0x0][0x3b0] ;  /* 0x0000ec00ff0a7b82 */ /* 0x000e620000000a00 */
[----:B0-----:R-:W-:-:S05]  /*0680*/  IMAD.WIDE R8, R13, 0x4, R8 ;  /* 0x000000040d087825 */ /* 0x001fca00078e0208 */
[----:B------:R2:W-:Y:S01]  /*0690*/  STG.E desc[UR6][R8.64], R17 ;  /* 0x0000001108007986 */ /* 0x0005e2000c101906 */
[----:B-1----:R-:W-:-:S04]  /*06a0*/  IMAD.WIDE R10, R13, 0x4, R10 ;  /* 0x000000040d0a7825 */ /* 0x002fc800078e020a */
[C---:B------:R-:W-:Y:S01]  /*06b0*/  IMAD.WIDE R12, R3.reuse, 0x4, R8 ;  /* 0x00000004030c7825 */ /* 0x040fe200078e0208 */
[----:B------:R2:W-:Y:S03]  /*06c0*/  STG.E desc[UR6][R10.64], R17 ;  /* 0x000000110a007986 */ /* 0x0005e6000c101906 */
[----:B------:R-:W-:Y:S01]  /*06d0*/  IMAD.WIDE R14, R3, 0x4, R10 ;  /* 0x00000004030e7825 */ /* 0x000fe200078e020a */
[----:B------:R2:W-:Y:S04]  /*06e0*/  STG.E desc[UR6][R12.64], R17 ;  /* 0x000000110c007986 */ /* 0x0005e8000c101906 */
[----:B------:R2:W-:Y:S02]  /*06f0*/  STG.E desc[UR6][R14.64], R17 ;  /* 0x000000110e007986 */ /* 0x0005e4000c101906 */
.L_x_4:
[----:B------:R-:W-:Y:S05]  /*0700*/  @P1 BRA `(.L_x_0) ;  /* 0x0000000000201947 */ /* 0x000fea0003800000 */
[----:B0-2---:R-:W0:Y:S01]  /*0710*/  LDC.64 R8, c[0x0][0x3a8] ;  /* 0x0000ea00ff087b82 */ /* 0x005e220000000a00 */
[----:B------:R-:W-:Y:S02]  /*0720*/  IMAD R3, R26, R3, R0 ;  /* 0x000000031a037224 */ /* 0x000fe400078e0200 */
[----:B------:R-:W-:-:S05]  /*0730*/  IMAD.MOV.U32 R13, RZ, RZ, 0x7fffffff ;  /* 0x7fffffffff0d7424 */ /* 0x000fca00078e00ff */
[----:B------:R-:W1:Y:S01]  /*0740*/  LDC.64 R10, c[0x0][0x3b0] ;  /* 0x0000ec00ff0a7b82 */ /* 0x000e620000000a00 */
[----:B0-----:R-:W-:-:S05]  /*0750*/  IMAD.WIDE R8, R3, 0x4, R8 ;  /* 0x0000000403087825 */ /* 0x001fca00078e0208 */
[----:B------:R3:W-:Y:S01]  /*0760*/  STG.E desc[UR6][R8.64], R13 ;  /* 0x0000000d08007986 */ /* 0x0007e2000c101906 */
[----:B-1----:R-:W-:-:S05]  /*0770*/  IMAD.WIDE R10, R3, 0x4, R10 ;  /* 0x00000004030a7825 */ /* 0x002fca00078e020a */
[----:B------:R3:W-:Y:S02]  /*0780*/  STG.E desc[UR6][R10.64], R13 ;  /* 0x0000000d0a007986 */ /* 0x0007e4000c101906 */
.L_x_0:
[----:B------:R-:W-:-:S13]  /*0790*/  ISETP.GE.AND P0, PT, R7, R2, PT ;  /* 0x000000020700720c */ /* 0x000fda0003f06270 */
[----:B------:R-:W-:Y:S05]  /*07a0*/  @P0 EXIT ;  /* 0x000000000000094d */ /* 0x000fea0003800000 */
[----:B------:R-:W-:Y:S01]  /*07b0*/  ISETP.GT.AND P0, PT, R5, R2, PT ;  /* 0x000000020500720c */ /* 0x000fe20003f04270 */
[----:B0-23--:R-:W-:Y:S01]  /*07c0*/  IMAD.MOV.U32 R9, RZ, RZ, 0x7fffffff ;  /* 0x7fffffffff097424 */ /* 0x00dfe200078e00ff */
[----:B------:R-:W-:-:S05]  /*07d0*/  MOV R8, 0x7fffffff ;  /* 0x7fffffff00087802 */ /* 0x000fca0000000f00 */
[----:B------:R0:W-:Y:S04]  /*07e0*/  STL.64 [R1], R8 ;  /* 0x0000000801007387 */ /* 0x0001e80000100a00 */
[----:B------:R0:W-:Y:S04]  /*07f0*/  STL.64 [R1+0x8], R8 ;  /* 0x0000080801007387 */ /* 0x0001e80000100a00 */
        /* <DEDUP_REMOVED lines=247> */
[----:B------:R0:W-:Y:S01]  /*1770*/  STL [R1+0x7c8], R8 ;  /* 0x0007c80801007387 */ /* 0x0001e20000100800 */
[----:B------:R-:W-:Y:S05]  /*1780*/  @P0 EXIT ;  /* 0x000000000000094d */ /* 0x000fea0003800000 */
[----:B------:R-:W-:Y:S02]  /*1790*/  HFMA2 R2, -RZ, RZ, 0, 0 ;  /* 0x00000000ff027431 */ /* 0x000fe400000001ff */
[----:B------:R-:W-:Y:S01]  /*17a0*/  VIADD R6, R5, 0xffffffff ;  /* 0xffffffff05067836 */ /* 0x000fe20000000000 */
[----:B------:R-:W-:Y:S01]  /*17b0*/  CS2R R12, SRZ ;  /* 0x00000000000c7805 */ /* 0x000fe2000001ff00 */
[----:B------:R-:W-:-:S07]  /*17c0*/  IMAD.MOV.U32 R14, RZ, RZ, RZ ;  /* 0x000000ffff0e7224 */ /* 0x000fce00078e00ff */
.L_x_10:
[----:B------:R-:W1:Y:S01]  /*17d0*/  LDCU UR4, c[0x0][0x390] ;  /* 0x00007200ff0477ac */ /* 0x000e620008000800 */
[----:B0-----:R-:W-:Y:S01]  /*17e0*/  IMAD.MOV.U32 R3, RZ, RZ, R13 ;  /* 0x000000ffff037224 */ /* 0x001fe200078e000d */
[----:B------:R-:W-:Y:S01]  /*17f0*/  MOV R15, RZ ;  /* 0x000000ff000f7202 */ /* 0x000fe20000000f00 */
[----:B-1----:R-:W-:-:S09]  /*1800*/  UISETP.GE.AND UP0, UPT, UR4, 0x1, UPT ;  /* 0x000000010400788c */ /* 0x002fd2000bf06270 */
[----:B---3--:R-:W-:Y:S05]  /*1810*/  BRA.U !UP0, `(.L_x_5) ;  /* 0x0000000108587547 */ /* 0x008fea000b800000 */
[----:B------:R-:W1:Y:S01]  /*1820*/  LDC.64 R4, c[0x0][0x380] ;  /* 0x0000e000ff047b82 */ /* 0x000e620000000a00 */
[----:B------:R-:W-:Y:S01]  /*1830*/  IMAD.MOV.U32 R23, RZ, RZ, RZ ;  /* 0x000000ffff177224 */ /* 0x000fe200078e00ff */
[----:B------:R-:W-:Y:S01]  /*1840*/  CS2R R10, SRZ ;  /* 0x00000000000a7805 */ /* 0x000fe2000001ff00 */
[----:B------:R-:W2:Y:S01]  /*1850*/  LDCU UR4, c[0x0][0x398] ;  /* 0x00007300ff0477ac */ /* 0x000ea20008000800 */
[----:B------:R-:W3:Y:S04]  /*1860*/  LDCU UR5, c[0x0][0x390] ;  /* 0x00007200ff0577ac */ /* 0x000ee80008000800 */
[----:B0-----:R-:W0:Y:S02]  /*1870*/  LDC.64 R8, c[0x0][0x388] ;  /* 0x0000e200ff087b82 */ /* 0x001e240000000a00 */
.L_x_6:
[----:B------:R-:W-:-:S04]  /*1880*/  IMAD.IADD R15, R6, 0x1, -R23 ;  /* 0x00000001060f7824 */ /* 0x000fc800078e0a17 */
[----:B--2---:R-:W-:-:S04]  /*1890*/  IMAD R15, R15, UR4, R0 ;  /* 0x000000040f0f7c24 */ /* 0x004fc8000f8e0200 */
[----:B-1----:R-:W-:-:S06]  /*18a0*/  IMAD.WIDE R16, R15, 0x4, R4 ;  /* 0x000000040f107825 */ /* 0x002fcc00078e0204 */
[----:B------:R-:W2:Y:S01]  /*18b0*/  LDG.E.CONSTANT R16, desc[UR6][R16.64] ;  /* 0x0000000610107981 */ /* 0x000ea2000c1e9900 */
[----:B------:R-:W-:Y:S02]  /*18c0*/  MOV R15, 0x7fffffff ;  /* 0x7fffffff000f7802 */ /* 0x000fe40000000f00 */
[----:B--2---:R-:W-:-:S13]  /*18d0*/  FSETP.NAN.AND P0, PT, |R16|, |R16|, PT ;  /* 0x400000101000720b */ /* 0x004fda0003f08200 */
[----:B------:R-:W-:Y:S05]  /*18e0*/  @P0 BRA `(.L_x_5) ;  /* 0x0000000000240947 */ /* 0x000fea0003800000 */
[----:B0-----:R-:W-:-:S05]  /*18f0*/  IMAD.WIDE.U32 R20, R23, 0x4, R8 ;  /* 0x0000000417147825 */ /* 0x001fca00078e0008 */
[----:B------:R-:W2:Y:S01]  /*1900*/  LDG.E.CONSTANT R18, desc[UR6][R20.64] ;  /* 0x0000000614127981 */ /* 0x000ea2000c1e9900 */
[----:B------:R-:W-:Y:S01]  /*1910*/  VIADD R23, R23, 0x1 ;  /* 0x0000000117177836 */ /* 0x000fe20000000000 */
[----:B------:R-:W-:Y:S04]  /*1920*/  F2F.F64.F32 R16, R16 ;  /* 0x0000001000107310 */ /* 0x000fe80000201800 */
[----:B---3--:R-:W-:-:S04]  /*1930*/  ISETP.NE.AND P0, PT, R23, UR5, PT ;  /* 0x0000000517007c0c */ /* 0x008fc8000bf05270 */
[----:B--2---:R-:W0:Y:S02]  /*1940*/  F2F.F64.F32 R18, R18 ;  /* 0x0000001200127310 */ /* 0x004e240000201800 */
[----:B0-----:R-:W-:-:S07]  /*1950*/  DFMA R10, R16, R18, R10 ;  /* 0x00000012100a722b */ /* 0x001fce000000000a */
[----:B------:R-:W-:Y:S05]  /*1960*/  @P0 BRA `(.L_x_6) ;  /* 0xfffffffc00c40947 */ /* 0x000fea000383ffff */
[----:B------:R1:W2:Y:S02]  /*1970*/  F2F.F32.F64 R15, R10 ;  /* 0x0000000a000f7310 */ /* 0x0002a40000301000 */
.L_x_5:
[----:B0-----:R-:W0:Y:S01]  /*1980*/  LDC.64 R8, c[0x0][0x380] ;  /* 0x0000e000ff087b82 */ /* 0x001e220000000a00 */
[----:B------:R-:W4:Y:S01]  /*1990*/  LDCU UR4, c[0x0][0x398] ;  /* 0x00007300ff0477ac */ /* 0x000f220008000800 */
[----:B------:R-:W-:Y:S01]  /*19a0*/  ISETP.NE.AND P3, PT, R13, 0x1f3, PT ;  /* 0x000001f30d00780c */ /* 0x000fe20003f65270 */
[----:B------:R-:W-:-:S12]  /*19b0*/  IMAD R5, R14, 0x4, R1 ;  /* 0x000000040e057824 */ /* 0x000fd800078e0201 */
[----:B-1----:R-:W5:Y:S01]  /*19c0*/  @!P3 LDL R11, [R5] ;  /* 0x00000000050bb983 */ /* 0x002f620000100800 */
[----:B----4-:R-:W-:-:S04]  /*19d0*/  IMAD R4, R6, UR4, R0 ;  /* 0x0000000406047c24 */ /* 0x010fc8000f8e0200 */
[----:B0-----:R-:W-:-:S06]  /*19e0*/  IMAD.WIDE R8, R4, 0x4, R8 ;  /* 0x0000000404087825 */ /* 0x001fcc00078e0208 */
[----:B------:R-:W4:Y:S01]  /*19f0*/  LDG.E.CONSTANT R8, desc[UR6][R8.64] ;  /* 0x0000000608087981 */ /* 0x000f22000c1e9900 */
[----:B--2---:R-:W-:Y:S01]  /*1a00*/  FSETP.NAN.AND P1, PT, |R15|, |R15|, PT ;  /* 0x4000000f0f00720b */ /* 0x004fe20003f28200 */
[----:B------:R-:W-:Y:S01]  /*1a10*/  @!P3 IMAD.MOV.U32 R13, RZ, RZ, 0x1f3 ;  /* 0x000001f3ff0db424 */ /* 0x000fe200078e00ff */
[----:B------:R-:W-:Y:S01]  /*1a20*/  @P3 IADD3 R13, PT, PT, R3, 0x1, RZ ;  /* 0x00000001030d3810 */ /* 0x000fe20007ffe0ff */
[----:B------:R-:W-:Y:S01]  /*1a30*/  VIADD R14, R14, 0x1 ;  /* 0x000000010e0e7836 */ /* 0x000fe20000000000 */
[CC--:B-----5:R-:W-:Y:S02]  /*1a40*/  @!P3 FSETP.NAN.AND P0, PT, |R11|.reuse, |R11|.reuse, PT ;  /* 0x4000000b0b00b20b */ /* 0x0e0fe40003f08200 */
[----:B------:R-:W-:Y:S02]  /*1a50*/  FSETP.NAN.OR P2, PT, |R11|, |R11|, P3 ;  /* 0x4000000b0b00720b */ /* 0x000fe40001f48600 */
[----:B------:R-:W-:Y:S02]  /*1a60*/  @!P3 ISETP.GT.AND P4, PT, R12, RZ, P0 ;  /* 0x000000ff0c00b20c */ /* 0x000fe40000784270 */
[----:B------:R-:W-:-:S02]  /*1a70*/  PLOP3.LUT P0, PT, PT, PT, PT, 0x80, 0x8 ;  /* 0x000000000008781c */ /* 0x000fc40003f0f070 */
[----:B------:R-:W-:Y:S01]  /*1a80*/  @!P3 PLOP3.LUT P0, PT, P4, PT, PT, 0x80, 0x8 ;  /* 0x000000000008b81c */ /* 0x000fe2000270f070 */
[C---:B----4-:R-:W-:Y:S01]  /*1a90*/  FADD R10, R8.reuse, -R15 ;  /* 0x8000000f080a7221 */ /* 0x050fe20000000000 */
[----:B------:R-:W-:-:S04]  /*1aa0*/  FSETP.NAN.AND P4, PT, |R8|, |R8|, PT ;  /* 0x400000080800720b */ /* 0x000fc80003f88200 */
[----:B------:R-:W-:-:S04]  /*1ab0*/  FSEL R10, |R10|, +QNAN , !P1 ;  /* 0x7fffffff0a0a7808 */ /* 0x000fc80004800200 */
[----:B------:R-:W-:Y:S01]  /*1ac0*/  FSEL R10, R10, +QNAN , !P4 ;  /* 0x7fffffff0a0a7808 */ /* 0x000fe20006000000 */
[----:B------:R-:W-:Y:S01]  /*1ad0*/  @!P2 FADD R2, R2, -R11 ;  /* 0x8000000b0202a221 */ /* 0x000fe20000000000 */
[----:B------:R-:W-:-:S03]  /*1ae0*/  @!P3 IADD3 R8, PT, PT, R12, -0x1, RZ ;  /* 0xffffffff0c08b810 */ /* 0x000fc60007ffe0ff */
[----:B------:R0:W-:Y:S01]  /*1af0*/  STL [R5], R10 ;  /* 0x0000000a05007387 */ /* 0x0001e20000100800 */
[----:B------:R-:W-:Y:S01]  /*1b00*/  FSETP.NAN.AND P2, PT, |R10|, |R10|, PT ;  /* 0x4000000a0a00720b */ /* 0x000fe20003f48200 */
[----:B------:R-:W-:Y:S01]  /*1b10*/  @!P0 IMAD.MOV R8, RZ, RZ, R12 ;  /* 0x000000ffff088224 */ /* 0x000fe200078e020c */
[----:B------:R-:W-:-:S04]  /*1b20*/  ISETP.GE.AND P0, PT, R6, R7, PT ;  /* 0x000000070600720c */ /* 0x000fc80003f06270 */
[----:B------:R-:W-:-:S04]  /*1b30*/  @!P3 MOV R12, R8 ;  /* 0x00000008000cb202 */ /* 0x000fc80000000f00 */
[----:B------:R-:W-:-:S03]  /*1b40*/  IADD3 R8, PT, PT, R12, 0x1, RZ ;  /* 0x000000010c087810 */ /* 0x000fc60007ffe0ff */
[----:B------:R-:W-:Y:S02]  /*1b50*/  @!P2 IMAD.MOV R8, RZ, RZ, R12 ;  /* 0x000000ffff08a224 */ /* 0x000fe400078e020c */
[----:B------:R-:W-:-:S03]  /*1b60*/  @!P2 FADD R2, R10, R2 ;  /* 0x000000020a02a221 */ /* 0x000fc60000000000 */
[----:B------:R-:W-:Y:S01]  /*1b70*/  MOV R12, R8 ;  /* 0x00000008000c7202 */ /* 0x000fe20000000f00 */
[----:B0-----:R-:W-:Y:S06]  /*1b80*/  @!P0 BRA `(.L_x_7) ;  /* 0x0000000000648947 */ /* 0x001fec0003800000 */
[----:B------:R-:W-:Y:S01]  /*1b90*/  ISETP.NE.OR P1, PT, R12, RZ, P1 ;  /* 0x000000ff0c00720c */ /* 0x000fe20000f25670 */
[----:B------:R-:W-:Y:S01]  /*1ba0*/  IMAD.MOV.U32 R3, RZ, RZ, 0x7fffffff ;  /* 0x7fffffffff037424 */ /* 0x000fe200078e00ff */
[----:B------:R-:W-:-:S11]  /*1bb0*/  MOV R17, 0x7fffffff ;  /* 0x7fffffff00117802 */ /* 0x000fd60000000f00 */
[----:B------:R-:W-:Y:S05]  /*1bc0*/  @P1 BRA `(.L_x_8) ;  /* 0x00000000003c1947 */ /* 0x000fea0003800000 */
[----:B------:R-:W-:Y:S02]  /*1bd0*/  HFMA2 R3, -RZ, RZ, 3.986328125, -0.0 ;  /* 0x43f98000ff037431 */ /* 0x000fe400000001ff */
[----:B------:R-:W-:Y:S01]  /*1be0*/  IMAD.MOV.U32 R8, RZ, RZ, 0x3b0355ad ;  /* 0x3b0355adff087424 */ /* 0x000fe200078e00ff */
[----:B------:R-:W0:Y:S03]  /*1bf0*/  FCHK P0, R2, 499 ;  /* 0x43f9800002007902 */ /* 0x000e260000000000 */
[----:B------:R-:W-:-:S04]  /*1c00*/  FFMA R3, R8, -R3, 1 ;  /* 0x3f80000008037423 */ /* 0x000fc80000000803 */
[----:B------:R-:W-:-:S04]  /*1c10*/  FFMA R3, R3, R8, 0.0020040080416947603226 ;  /* 0x3b0355ad03037423 */ /* 0x000fc80000000008 */
[----:B------:R-:W-:-:S04]  /*1c20*/  FFMA R5, R2, R3, RZ ;  /* 0x0000000302057223 */ /* 0x000fc800000000ff */
[----:B------:R-:W-:-:S04]  /*1c30*/  FFMA R8, R5, -499, R2 ;  /* 0xc3f9800005087823 */ /* 0x000fc80000000002 */
[----:B------:R-:W-:Y:S01]  /*1c40*/  FFMA R8, R3, R8, R5 ;  /* 0x0000000803087223 */ /* 0x000fe20000000005 */
[----:B0-----:R-:W-:Y:S06]  /*1c50*/  @!P0 BRA `(.L_x_9) ;  /* 0x00000000000c8947 */ /* 0x001fec0003800000 */
[----:B------:R-:W-:-:S07]  /*1c60*/  MOV R8, 0x1c80 ;  /* 0x00001c8000087802 */ /* 0x000fce0000000f00 */
[----:B---3--:R-:W-:Y:S05]  /*1c70*/  CALL.REL.NOINC `($__internal_0_$__cuda_sm3x_div_rn_noftz_f32_slowpath) ;  /* 0x0000000000447944 */ /* 0x008fea0003c00000 */
[----:B------:R-:W-:-:S07]  /*1c80*/  IMAD.MOV.U32 R8, RZ, RZ, R3 ;  /* 0x000000ffff087224 */ /* 0x000fce00078e0003 */
.L_x_9:
[----:B------:R-:W0:Y:S02]  /*1c90*/  LDCU UR4, c[0x0][0x394] ;  /* 0x00007280ff0477ac */ /* 0x000e240008000800 */
[C-C-:B0-----:R-:W-:Y:S01]  /*1ca0*/  FFMA R3, R8.reuse, UR4, R15.reuse ;  /* 0x0000000408037c23 */ /* 0x141fe2000800000f */
[----:B------:R-:W-:-:S07]  /*1cb0*/  FFMA R17, -R8, UR4, R15 ;  /* 0x0000000408117c23 */ /* 0x000fce000800010f */
.L_x_8:
[----:B------:R-:W0:Y:S08]  /*1cc0*/  LDC.64 R8, c[0x0][0x3a8] ;  /* 0x0000ea00ff087b82 */ /* 0x000e300000000a00 */
[----:B------:R-:W1:Y:S01]  /*1cd0*/  LDC.64 R10, c[0x0][0x3b0] ;  /* 0x0000ec00ff0a7b82 */ /* 0x000e620000000a00 */
[----:B0-----:R-:W-:-:S05]  /*1ce0*/  IMAD.WIDE R8, R4, 0x4, R8 ;  /* 0x0000000404087825 */ /* 0x001fca00078e0208 */
[----:B------:R0:W-:Y:S01]  /*1cf0*/  STG.E desc[UR6][R8.64], R3 ;  /* 0x0000000308007986 */ /* 0x0001e2000c101906 */
[----:B-1----:R-:W-:-:S05]  /*1d00*/  IMAD.WIDE R4, R4, 0x4, R10 ;  /* 0x0000000404047825 */ /* 0x002fca00078e020a */
[----:B------:R0:W-:Y:S02]  /*1d10*/  STG.E desc[UR6][R4.64], R17 ;  /* 0x0000001104007986 */ /* 0x0001e4000c101906 */
.L_x_7:
[----:B------:R-:W1:Y:S01]  /*1d20*/  LDCU UR4, c[0x0][0x39c] ;  /* 0x00007380ff0477ac */ /* 0x000e620008000800 */
[----:B------:R-:W-:Y:S02]  /*1d30*/  IADD3 R6, PT, PT, R6, 0x1, RZ ;  /* 0x0000000106067810 */ /* 0x000fe40007ffe0ff */
[----:B------:R-:W-:-:S04]  /*1d40*/  ISETP.NE.AND P0, PT, R14, 0x1f3, PT ;  /* 0x000001f30e00780c */ /* 0x000fc80003f05270 */
[----:B------:R-:W-:Y:S02]  /*1d50*/  SEL R14, R14, RZ, P0 ;  /* 0x000000ff0e0e7207 */ /* 0x000fe40000000000 */
[----:B-1----:R-:W-:-:S13]  /*1d60*/  ISETP.NE.AND P1, PT, R6, UR4, PT ;  /* 0x0000000406007c0c */ /* 0x002fda000bf25270 */
[----:B------:R-:W-:Y:S05]  /*1d70*/  @P1 BRA `(.L_x_10) ;  /* 0xfffffff800941947 */ /* 0x000fea000383ffff */
[----:B---3--:R-:W-:Y:S05]  /*1d80*/  EXIT ;  /* 0x000000000000794d */ /* 0x008fea0003800000 */
        .weak           $__internal_0_$__cuda_sm3x_div_rn_noftz_f32_slowpath
        .type           $__internal_0_$__cuda_sm3x_div_rn_noftz_f32_slowpath,@function
        .size           $__internal_0_$__cuda_sm3x_div_rn_noftz_f32_slowpath,(.L_x_40 - $__internal_0_$__cuda_sm3x_div_rn_noftz_f32_slowpath)
$__internal_0_$__cuda_sm3x_div_rn_noftz_f32_slowpath:
[----:B------:R-:W-:-:S04]  /*1d90*/  SHF.R.U32.HI R3, RZ, 0x17, R2 ;  /* 0x00000017ff037819 */ /* 0x000fc80000011602 */
[----:B------:R-:W-:Y:S02]  /*1da0*/  LOP3.LUT R11, R3, 0xff, RZ, 0xc0, !PT ;  /* 0x000000ff030b7812 */ /* 0x000fe400078ec0ff */
[----:B------:R-:W-:-:S03]  /*1db0*/  MOV R3, R2 ;  /* 0x0000000200037202 */ /* 0x000fc60000000f00 */
[----:B------:R-:W-:-:S05]  /*1dc0*/  VIADD R9, R11, 0xffffffff ;  /* 0xffffffff0b097836 */ /* 0x000fca0000000000 */
[----:B------:R-:W-:-:S13]  /*1dd0*/  ISETP.GT.U32.OR P0, PT, R9, 0xfd, !PT ;  /* 0x000000fd0900780c */ /* 0x000fda0007f04470 */
[----:B------:R-:W-:Y:S01]  /*1de0*/  @!P0 IMAD.MOV.U32 R5, RZ, RZ, RZ ;  /* 0x000000ffff058224 */ /* 0x000fe200078e00ff */
[----:B------:R-:W-:Y:S06]  /*1df0*/  @!P0 BRA `(.L_x_11) ;  /* 0x00000000003c8947 */ /* 0x000fec0003800000 */
[----:B------:R-:W-:-:S13]  /*1e00*/  FSETP.GTU.FTZ.AND P0, PT, |R2|, +INF , PT ;  /* 0x7f8000000200780b */ /* 0x000fda0003f1c200 */
[----:B------:R-:W-:Y:S05]  /*1e10*/  @P0 BRA `(.L_x_12) ;  /* 0x0000000400280947 */ /* 0x000fea0003800000 */
[----:B------:R-:W-:-:S05]  /*1e20*/  HFMA2 R10, -RZ, RZ, 3.986328125, -0.0 ;  /* 0x43f98000ff0a7431 */ /* 0x000fca00000001ff */
[----:B------:R-:W-:-:S13]  /*1e30*/  LOP3.LUT P0, RZ, R10, 0x7fffffff, R3, 0xc8, !PT ;  /* 0x7fffffff0aff7812 */ /* 0x000fda000780c803 */
[----:B------:R-:W-:Y:S05]  /*1e40*/  @!P0 BRA `(.L_x_13) ;  /* 0x0000000400148947 */ /* 0x000fea0003800000 */
[----:B------:R-:W-:-:S13]  /*1e50*/  LOP3.LUT P0, RZ, R3, 0x7fffffff, RZ, 0xc0, !PT ;  /* 0x7fffffff03ff7812 */ /* 0x000fda000780c0ff */
[----:B------:R-:W-:Y:S05]  /*1e60*/  @!P0 BRA `(.L_x_14) ;  /* 0x0000000400048947 */ /* 0x000fea0003800000 */
[----:B------:R-:W-:Y:S02]  /*1e70*/  FSETP.NEU.FTZ.AND P1, PT, |R2|, +INF , PT ;  /* 0x7f8000000200780b */ /* 0x000fe40003f3d200 */
[----:B------:R-:W-:-:S04]  /*1e80*/  LOP3.LUT P0, RZ, R10, 0x7fffffff, RZ, 0xc0, !PT ;  /* 0x7fffffff0aff7812 */ /* 0x000fc8000780c0ff */
[----:B------:R-:W-:-:S13]  /*1e90*/  PLOP3.LUT P0, PT, P1, P0, PT, 0x2f, 0xf2 ;  /* 0x0000000000f2781c */ /* 0x000fda0000f00577 */
[----:B------:R-:W-:Y:S05]  /*1ea0*/  @P0 BRA `(.L_x_15) ;  /* 0x0000000000e80947 */ /* 0x000fea0003800000 */
[----:B------:R-:W-:-:S13]  /*1eb0*/  ISETP.GE.AND P0, PT, R9, RZ, PT ;  /* 0x000000ff0900720c */ /* 0x000fda0003f06270 */
[----:B------:R-:W-:Y:S02]  /*1ec0*/  @P0 IMAD.MOV.U32 R5, RZ, RZ, RZ ;  /* 0x000000ffff050224 */ /* 0x000fe400078e00ff */
[----:B------:R-:W-:Y:S01]  /*1ed0*/  @!P0 FFMA R3, R2, 1.84467440737095516160e+19, RZ ;  /* 0x5f80000002038823 */ /* 0x000fe200000000ff */
[----:B------:R-:W-:-:S07]  /*1ee0*/  @!P0 MOV R5, 0xffffffc0 ;  /* 0xffffffc000058802 */ /* 0x000fce0000000f00 */
.L_x_11:
[----:B------:R-:W-:Y:S01]  /*1ef0*/  UMOV UR4, 0x43f98000 ;  /* 0x43f9800000047882 */ /* 0x000fe20000000000 */
[----:B------:R-:W-:Y:S01]  /*1f00*/  VIADD R10, R11, 0xffffff81 ;  /* 0xffffff810b0a7836 */ /* 0x000fe20000000000 */
[----:B------:R-:W-:-:S03]  /*1f10*/  UIADD3 UR4, UPT, UPT, UR4, -0x4000000, URZ ;  /* 0xfc00000004047890 */ /* 0x000fc6000fffe0ff */
[----:B------:R-:W-:Y:S01]  /*1f20*/  IMAD R3, R10, -0x800000, R3 ;  /* 0xff8000000a037824 */ /* 0x000fe200078e0203 */
[----:B------:R-:W-:Y:S02]  /*1f30*/  IADD3 R10, PT, PT, R5, -0x8, R10 ;  /* 0xfffffff8050a7810 */ /* 0x000fe40007ffe00a */
[----:B------:R-:W-:-:S03]  /*1f40*/  FADD.FTZ R16, -RZ, -UR4 ;  /* 0x80000004ff107e21 */ /* 0x000fc60008010100 */
[----:B------:R-:W0:Y:S02]  /*1f50*/  MUFU.RCP R9, UR4 ;  /* 0x0000000400097d08 */ /* 0x000e240008001000 */
[----:B0-----:R-:W-:-:S04]  /*1f60*/  FFMA R18, R9, R16, 1 ;  /* 0x3f80000009127423 */ /* 0x001fc80000000010 */
[----:B------:R-:W-:-:S04]  /*1f70*/  FFMA R18, R9, R18, R9 ;  /* 0x0000001209127223 */ /* 0x000fc80000000009 */
[----:B------:R-:W-:-:S04]  /*1f80*/  FFMA R9, R3, R18, RZ ;  /* 0x0000001203097223 */ /* 0x000fc800000000ff */
[----:B------:R-:W-:-:S04]  /*1f90*/  FFMA R11, R16, R9, R3 ;  /* 0x00000009100b7223 */ /* 0x000fc80000000003 */
[----:B------:R-:W-:-:S04]  /*1fa0*/  FFMA R11, R18, R11, R9 ;  /* 0x0000000b120b7223 */ /* 0x000fc80000000009 */
[----:B------:R-:W-:-:S04]  /*1fb0*/  FFMA R16, R16, R11, R3 ;  /* 0x0000000b10107223 */ /* 0x000fc80000000003 */
[----:B------:R-:W-:-:S05]  /*1fc0*/  FFMA R3, R18, R16, R11 ;  /* 0x0000001012037223 */ /* 0x000fca000000000b */
[----:B------:R-:W-:-:S04]  /*1fd0*/  SHF.R.U32.HI R9, RZ, 0x17, R3 ;  /* 0x00000017ff097819 */ /* 0x000fc80000011603 */
[----:B------:R-:W-:-:S04]  /*1fe0*/  LOP3.LUT R9, R9, 0xff, RZ, 0xc0, !PT ;  /* 0x000000ff09097812 */ /* 0x000fc800078ec0ff */
[----:B------:R-:W-:-:S05]  /*1ff0*/  IADD3 R17, PT, PT, R9, R10, RZ ;  /* 0x0000000a09117210 */ /* 0x000fca0007ffe0ff */
[----:B------:R-:W-:-:S05]  /*2000*/  VIADD R5, R17, 0xffffffff ;  /* 0xffffffff11057836 */ /* 0x000fca0000000000 */
[----:B------:R-:W-:-:S13]  /*2010*/  ISETP.GE.U32.AND P0, PT, R5, 0xfe, PT ;  /* 0x000000fe0500780c */ /* 0x000fda0003f06070 */
[----:B------:R-:W-:Y:S05]  /*2020*/  @!P0 BRA `(.L_x_16) ;  /* 0x0000000000808947 */ /* 0x000fea0003800000 */
[----:B------:R-:W-:-:S13]  /*2030*/  ISETP.GT.AND P0, PT, R17, 0xfe, PT ;  /* 0x000000fe1100780c */ /* 0x000fda0003f04270 */
[----:B------:R-:W-:Y:S05]  /*2040*/  @P0 BRA `(.L_x_17) ;  /* 0x00000000006c0947 */ /* 0x000fea0003800000 */
[----:B------:R-:W-:-:S13]  /*2050*/  ISETP.GE.AND P0, PT, R17, 0x1, PT ;  /* 0x000000011100780c */ /* 0x000fda0003f06270 */
[----:B------:R-:W-:Y:S05]  /*2060*/  @P0 BRA `(.L_x_18) ;  /* 0x0000000000980947 */ /* 0x000fea0003800000 */
[----:B------:R-:W-:Y:S02]  /*2070*/  ISETP.GE.AND P0, PT, R17, -0x18, PT ;  /* 0xffffffe81100780c */ /* 0x000fe40003f06270 */
[----:B------:R-:W-:-:S11]  /*2080*/  LOP3.LUT R3, R3, 0x80000000, RZ, 0xc0, !PT ;  /* 0x8000000003037812 */ /* 0x000fd600078ec0ff */
[----:B------:R-:W-:Y:S05]  /*2090*/  @!P0 BRA `(.L_x_18) ;  /* 0x00000000008c8947 */ /* 0x000fea0003800000 */
[CCC-:B------:R-:W-:Y:S01]  /*20a0*/  FFMA.RZ R5, R18.reuse, R16.reuse, R11.reuse ;  /* 0x0000001012057223 */ /* 0x1c0fe2000000c00b */
[C---:B------:R-:W-:Y:S02]  /*20b0*/  IADD3 R10, PT, PT, R17.reuse, 0x20, RZ ;  /* 0x00000020110a7810 */ /* 0x040fe40007ffe0ff */
[----:B------:R-:W-:Y:S02]  /*20c0*/  ISETP.NE.AND P2, PT, R17, RZ, PT ;  /* 0x000000ff1100720c */ /* 0x000fe40003f45270 */
[----:B------:R-:W-:Y:S01]  /*20d0*/  LOP3.LUT R9, R5, 0x7fffff, RZ, 0xc0, !PT ;  /* 0x007fffff05097812 */ /* 0x000fe200078ec0ff */
[CCC-:B------:R-:W-:Y:S01]  /*20e0*/  FFMA.RP R5, R18.reuse, R16.reuse, R11.reuse ;  /* 0x0000001012057223 */ /* 0x1c0fe2000000800b */
[----:B------:R-:W-:Y:S01]  /*20f0*/  FFMA.RM R18, R18, R16, R11 ;  /* 0x0000001012127223 */ /* 0x000fe2000000400b */
[----:B------:R-:W-:Y:S01]  /*2100*/  IMAD.MOV R16, RZ, RZ, -R17 ;  /* 0x000000ffff107224 */ /* 0x000fe200078e0a11 */
[----:B------:R-:W-:Y:S02]  /*2110*/  LOP3.LUT R9, R9, 0x800000, RZ, 0xfc, !PT ;  /* 0x0080000009097812 */ /* 0x000fe400078efcff */
[----:B------:R-:W-:-:S02]  /*2120*/  ISETP.NE.AND P1, PT, R17, RZ, PT ;  /* 0x000000ff1100720c */ /* 0x000fc40003f25270 */
[----:B------:R-:W-:Y:S02]  /*2130*/  SHF.L.U32 R10, R9, R10, RZ ;  /* 0x0000000a090a7219 */ /* 0x000fe400000006ff */
[----:B------:R-:W-:Y:S02]  /*2140*/  FSETP.NEU.FTZ.AND P0, PT, R5, R18, PT ;  /* 0x000000120500720b */ /* 0x000fe40003f1d000 */
[----:B------:R-:W-:Y:S02]  /*2150*/  SEL R16, R16, RZ, P2 ;  /* 0x000000ff10107207 */ /* 0x000fe40001000000 */
[----:B------:R-:W-:Y:S02]  /*2160*/  ISETP.NE.AND P1, PT, R10, RZ, P1 ;  /* 0x000000ff0a00720c */ /* 0x000fe40000f25270 */
[----:B------:R-:W-:Y:S02]  /*2170*/  SHF.R.U32.HI R16, RZ, R16, R9 ;  /* 0x00000010ff107219 */ /* 0x000fe40000011609 */
[----:B------:R-:W-:-:S02]  /*2180*/  PLOP3.LUT P0, PT, P0, P1, PT, 0xf8, 0x8f ;  /* 0x00000000008f781c */ /* 0x000fc40000703f70 */
[----:B------:R-:W-:Y:S02]  /*2190*/  SHF.R.U32.HI R10, RZ, 0x1, R16 ;  /* 0x00000001ff0a7819 */ /* 0x000fe40000011610 */
[----:B------:R-:W-:-:S04]  /*21a0*/  SEL R5, RZ, 0x1, !P0 ;  /* 0x00000001ff057807 */ /* 0x000fc80004000000 */
[----:B------:R-:W-:-:S04]  /*21b0*/  LOP3.LUT R5, R5, 0x1, R10, 0xf8, !PT ;  /* 0x0000000105057812 */ /* 0x000fc800078ef80a */
[----:B------:R-:W-:-:S04]  /*21c0*/  LOP3.LUT R5, R5, R16, RZ, 0xc0, !PT ;  /* 0x0000001005057212 */ /* 0x000fc800078ec0ff */
[----:B------:R-:W-:-:S04]  /*21d0*/  IADD3 R10, PT, PT, R10, R5, RZ ;  /* 0x000000050a0a7210 */ /* 0x000fc80007ffe0ff */
[----:B------:R-:W-:Y:S01]  /*21e0*/  LOP3.LUT R3, R10, R3, RZ, 0xfc, !PT ;  /* 0x000000030a037212 */ /* 0x000fe200078efcff */
[----:B------:R-:W-:Y:S06]  /*21f0*/  BRA `(.L_x_18) ;  /* 0x0000000000347947 */ /* 0x000fec0003800000 */
.L_x_17:
[----:B------:R-:W-:-:S04]  /*2200*/  LOP3.LUT R3, R3, 0x80000000, RZ, 0xc0, !PT ;  /* 0x8000000003037812 */ /* 0x000fc800078ec0ff */
[----:B------:R-:W-:Y:S01]  /*2210*/  LOP3.LUT R3, R3, 0x7f800000, RZ, 0xfc, !PT ;  /* 0x7f80000003037812 */ /* 0x000fe200078efcff */
[----:B------:R-:W-:Y:S06]  /*2220*/  BRA `(.L_x_18) ;  /* 0x0000000000287947 */ /* 0x000fec0003800000 */
.L_x_16:
[----:B------:R-:W-:Y:S01]  /*2230*/  IMAD R3, R10, 0x800000, R3 ;  /* 0x008000000a037824 */ /* 0x000fe200078e0203 */
[----:B------:R-:W-:Y:S06]  /*2240*/  BRA `(.L_x_18) ;  /* 0x0000000000207947 */ /* 0x000fec0003800000 */
.L_x_15:
[----:B------:R-:W-:-:S04]  /*2250*/  LOP3.LUT R3, R10, 0x80000000, R3, 0x48, !PT ;  /* 0x800000000a037812 */ /* 0x000fc800078e4803 */
[----:B------:R-:W-:Y:S01]  /*2260*/  LOP3.LUT R3, R3, 0x7f800000, RZ, 0xfc, !PT ;  /* 0x7f80000003037812 */ /* 0x000fe200078efcff */
[----:B------:R-:W-:Y:S06]  /*2270*/  BRA `(.L_x_18) ;  /* 0x0000000000147947 */ /* 0x000fec0003800000 */
.L_x_14:
[----:B------:R-:W-:Y:S01]  /*2280*/  LOP3.LUT R3, R10, 0x80000000, R3, 0x48, !PT ;  /* 0x800000000a037812 */ /* 0x000fe200078e4803 */
[----:B------:R-:W-:Y:S06]  /*2290*/  BRA `(.L_x_18) ;  /* 0x00000000000c7947 */ /* 0x000fec0003800000 */
.L_x_13:
[----:B------:R-:W0:Y:S01]  /*22a0*/  MUFU.RSQ R3, -QNAN ;  /* 0xffc0000000037908 */ /* 0x000e220000001400 */
[----:B------:R-:W-:Y:S05]  /*22b0*/  BRA `(.L_x_18) ;  /* 0x0000000000047947 */ /* 0x000fea0003800000 */
.L_x_12:
[----:B------:R-:W-:-:S07]  /*22c0*/  FADD.FTZ R3, R2, 499 ;  /* 0x43f9800002037421 */ /* 0x000fce0000010000 */
.L_x_18:
[----:B------:R-:W-:-:S04]  /*22d0*/  HFMA2 R9, -RZ, RZ, 0, 0 ;  /* 0x00000000ff097431 */ /* 0x000fc800000001ff */
[----:B0-----:R-:W-:Y:S05]  /*22e0*/  RET.REL.NODEC R8 `(nadaraya_watson_envelope_many_series_one_param_f32) ;  /* 0xffffffdc08447950 */ /* 0x001fea0003c3ffff */
.L_x_19:
[----:B------:R-:W-:-:S00]  /*22f0*/  BRA `(.L_x_19) ;  /* 0xfffffffc00fc7947 */ /* 0x000fc0000383ffff */
[----:B------:R-:W-:-:S00]  /*2300*/  NOP ;  /* 0x0000000000007918 */ /* 0x000fc00000000000 */
[----:B------:R-:W-:-:S00]  /*2310*/  NOP ;  /* 0x0000000000007918 */ /* 0x000fc00000000000 */
[----:B------:R-:W-:-:S00]  /*2320*/  NOP ;  /* 0x0000000000007918 */ /* 0x000fc00000000000 */
[----:B------:R-:W-:-:S00]  /*2330*/  NOP ;  /* 0x0000000000007918 */ /* 0x000fc00000000000 */
[----:B------:R-:W-:-:S00]  /*2340*/  NOP ;  /* 0x0000000000007918 */ /* 0x000fc00000000000 */
[----:B------:R-:W-:-:S00]  /*2350*/  NOP ;  /* 0x0000000000007918 */ /* 0x000fc00000000000 */
[----:B------:R-:W-:-:S00]  /*2360*/  NOP ;  /* 0x0000000000007918 */ /* 0x000fc00000000000 */
[----:B------:R-:W-:-:S00]  /*2370*/  NOP ;  /* 0x0000000000007918 */ /* 0x000fc00000000000 */
.L_x_40:


//--------------------- .text.nadaraya_watson_envelope_batch_f32 --------------------------
	.section	.text.nadaraya_watson_envelope_batch_f32,"ax",@progbits
	.align	128
        .global         nadaraya_watson_envelope_batch_f32
        .type           nadaraya_watson_envelope_batch_f32,@function
        .size           nadaraya_watson_envelope_batch_f32,(.L_x_41 - nadaraya_watson_envelope_batch_f32)
        .other          nadaraya_watson_envelope_batch_f32,@"STO_CUDA_ENTRY STV_DEFAULT"
nadaraya_watson_envelope_batch_f32:
.text.nadaraya_watson_envelope_batch_f32:
[----:B------:R-:W0:Y:S01]  /*0000*/  LDC R1, c[0x0][0x37c] ;  /* 0x0000df00ff017b82 */ /* 0x000e220000000800 */
[----:B------:R-:W1:Y:S01]  /*0010*/  S2R R16, SR_CTAID.Y ;  /* 0x0000000000107919 */ /* 0x000e620000002600 */
[----:B------:R-:W1:Y:S01]  /*0020*/  LDCU UR4, c[0x0][0x3a4] ;  /* 0x00007480ff0477ac */ /* 0x000e620008000800 */
[----:B0-----:R-:W-:Y:S01]  /*0030*/  VIADD R1, R1, 0xfffff830 ;  /* 0xfffff83001017836 */ /* 0x001fe20000000000 */
[----:B-1----:R-:W-:-:S13]  /*0040*/  ISETP.GE.AND P0, PT, R16, UR4, PT ;  /* 0x0000000410007c0c */ /* 0x002fda000bf06270 */
[----:B------:R-:W-:Y:S05]  /*0050*/  @P0 EXIT ;  /* 0x000000000000094d */ /* 0x000fea0003800000 */
[----:B------:R-:W0:Y:S01]  /*0060*/  S2R R0, SR_TID.X ;  /* 0x0000000000007919 */ /* 0x000e220000002100 */
[----:B------:R-:W0:Y:S02]  /*0070*/  S2UR UR4, SR_CTAID.X ;  /* 0x00000000000479c3 */ /* 0x000e240000002500 */
[----:B0-----:R-:W-:-:S13]  /*0080*/  LOP3.LUT P0, RZ, R0, UR4, RZ, 0xfc, !PT ;  /* 0x0000000400ff7c12 */ /* 0x001fda000f80fcff */
[----:B------:R-:W-:Y:S05]  /*0090*/  @P0 EXIT ;  /* 0x000000000000094d */ /* 0x000fea0003800000 */
[----:B------:R-:W0:Y:S01]  /*00a0*/  LDC.64 R2, c[0x0][0x390] ;  /* 0x0000e400ff027b82 */ /* 0x000e220000000a00 */
[----:B------:R-:W1:Y:S01]  /*00b0*/  LDCU.64 UR12, c[0x0][0x358] ;  /* 0x00006b00ff0c77ac */ /* 0x000e620008000a00 */
[----:B------:R-:W2:Y:S06]  /*00c0*/  LDCU UR4, c[0x0][0x3a8] ;  /* 0x00007500ff0477ac */ /* 0x000eac0008000800 */
[----:B------:R-:W3:Y:S01]  /*00d0*/  LDC.64 R4, c[0x0][0x398] ;  /* 0x0000e600ff047b82 */ /* 0x000ee20000000a00 */
[----:B------:R-:W4:Y:S01]  /*00e0*/  LDCU UR14, c[0x0][0x3a0] ;  /* 0x00007400ff0e77ac */ /* 0x000f220008000800 */
[----:B0-----:R-:W-:-:S05]  /*00f0*/  IMAD.WIDE.U32 R2, R16, 0x4, R2 ;  /* 0x0000000410027825 */ /* 0x001fca00078e0002 */
[----:B-1----:R-:W2:Y:S01]  /*0100*/  LDG.E.CONSTANT R15, desc[UR12][R2.64] ;  /* 0x0000000c020f7981 */ /* 0x002ea2000c1e9900 */
[----:B---3--:R-:W-:-:S05]  /*0110*/  IMAD.WIDE.U32 R4, R16, 0x4, R4 ;  /* 0x0000000410047825 */ /* 0x008fca00078e0004 */
[----:B------:R0:W5:Y:S01]  /*0120*/  LDG.E.CONSTANT R14, desc[UR12][R4.64] ;  /* 0x0000000c040e7981 */ /* 0x000162000c1e9900 */
[----:B----4-:R-:W-:Y:S02]  /*0130*/  IMAD R12, R16, UR14, RZ ;  /* 0x0000000e100c7c24 */ /* 0x010fe4000f8e02ff */
[----:B--2---:R-:W-:-:S04]  /*0140*/  VIADD R21, R15, UR4 ;  /* 0x000000040f157c36 */ /* 0x004fc80008000000 */
[----:B------:R-:W-:-:S05]  /*0150*/  VIADD R13, R21, 0x1f1 ;  /* 0x000001f1150d7836 */ /* 0x000fca0000000000 */
[----:B------:R-:W-:-:S04]  /*0160*/  VIMNMX R0, PT, PT, R13, UR14, PT ;  /* 0x0000000e0d007c48 */ /* 0x000fc8000bfe0100 */
[----:B------:R-:W-:-:S13]  /*0170*/  ISETP.GE.AND P0, PT, R0, 0x1, PT ;  /* 0x000000010000780c */ /* 0x000fda0003f06270 */
[----:B0-----:R-:W-:Y:S05]  /*0180*/  @!P0 BRA `(.L_x_20) ;  /* 0x0000000400548947 */ /* 0x001fea0003800000 */
[C---:B------:R-:W-:Y:S01]  /*0190*/  ISETP.GE.U32.AND P0, PT, R0.reuse, 0x8, PT ;  /* 0x000000080000780c */ /* 0x040fe20003f06070 */
[----:B------:R-:W-:Y:S01]  /*01a0*/  HFMA2 R3, -RZ, RZ, 0, 0 ;  /* 0x00000000ff037431 */ /* 0x000fe200000001ff */
[----:B------:R-:W-:-:S04]  /*01b0*/  LOP3.LUT R8, R0, 0x7, RZ, 0xc0, !PT ;  /* 0x0000000700087812 */ /* 0x000fc800078ec0ff */
[----:B------:R-:W-:-:S07]  /*01c0*/  ISETP.NE.AND P1, PT, R8, RZ, PT ;  /* 0x000000ff0800720c */ /* 0x000fce0003f25270 */
[----:B------:R-:W-:Y:S06]  /*01d0*/  @!P0 BRA `(.L_x_21) ;  /* 0x00000000008c8947 */ /* 0x000fec0003800000 */
[----:B------:R-:W0:Y:S01]  /*01e0*/  LDCU.128 UR8, c[0x0][0x3b0] ;  /* 0x00007600ff0877ac */ /* 0x000e220008000c00 */
[----:B------:R-:W-:Y:S01]  /*01f0*/  LOP3.LUT R3, R0, 0x7ffffff8, RZ, 0xc0, !PT ;  /* 0x7ffffff800037812 */ /* 0x000fe200078ec0ff */
[----:B------:R-:W-:-:S04]  /*0200*/  IMAD.MOV.U32 R9, RZ, RZ, R12 ;  /* 0x000000ffff097224 */ /* 0x000fc800078e000c */
[----:B------:R-:W-:Y:S01]  /*0210*/  IMAD.MOV R2, RZ, RZ, -R3 ;  /* 0x000000ffff027224 */ /* 0x000fe200078e0a03 */
[----:B0-----:R-:W-:Y:S02]  /*0220*/  UIADD3 UR6, UP0, UPT, UR8, 0x10, URZ ;  /* 0x0000001008067890 */ /* 0x001fe4000ff1e0ff */
[----:B------:R-:W-:Y:S02]  /*0230*/  UIADD3 UR4, UP1, UPT, UR10, 0x10, URZ ;  /* 0x000000100a047890 */ /* 0x000fe4000ff3e0ff */
[----:B------:R-:W-:Y:S02]  /*0240*/  UIADD3.X UR7, UPT, UPT, URZ, UR9, URZ, UP0, !UPT ;  /* 0x00000009ff077290 */ /* 0x000fe400087fe4ff */
[----:B------:R-:W-:-:S12]  /*0250*/  UIADD3.X UR5, UPT, UPT, URZ, UR11, URZ, UP1, !UPT ;  /* 0x0000000bff057290 */ /* 0x000fd80008ffe4ff */
.L_x_22:
[----:B0-----:R-:W-:Y:S01]  /*0260*/  MOV R7, UR7 ;  /* 0x0000000700077c02 */ /* 0x001fe20008000f00 */
[----:B------:R-:W-:Y:S01]  /*0270*/  IMAD.U32 R6, RZ, RZ, UR6 ;  /* 0x00000006ff067e24 */ /* 0x000fe2000f8e00ff */
[----:B------:R-:W-:Y:S01]  /*0280*/  IADD3 R2, PT, PT, R2, 0x8, RZ ;  /* 0x0000000802027810 */ /* 0x000fe20007ffe0ff */
[----:B------:R-:W-:Y:S02]  /*0290*/  IMAD.U32 R4, RZ, RZ, UR4 ;  /* 0x00000004ff047e24 */ /* 0x000fe4000f8e00ff */
[----:B------:R-:W-:Y:S01]  /*02a0*/  IMAD.U32 R5, RZ, RZ, UR5 ;  /* 0x00000005ff057e24 */ /* 0x000fe2000f8e00ff */
[----:B------:R-:W-:Y:S01]  /*02b0*/  ISETP.NE.AND P0, PT, R2, RZ, PT ;  /* 0x000000ff0200720c */ /* 0x000fe20003f05270 */
[----:B------:R-:W-:Y:S02]  /*02c0*/  IMAD.MOV.U32 R11, RZ, RZ, 0x7fffffff ;  /* 0x7fffffffff0b7424 */ /* 0x000fe400078e00ff */
[----:B------:R-:W-:-:S04]  /*02d0*/  IMAD.WIDE R6, R9, 0x4, R6 ;  /* 0x0000000409067825 */ /* 0x000fc800078e0206 */
[C---:B------:R-:W-:Y:S01]  /*02e0*/  IMAD.WIDE R4, R9.reuse, 0x4, R4 ;  /* 0x0000000409047825 */ /* 0x040fe200078e0204 */
[----:B------:R0:W-:Y:S03]  /*02f0*/  STG.E desc[UR12][R6.64+-0x10], R11 ;  /* 0xfffff00b06007986 */ /* 0x0001e6000c10190c */
[----:B------:R-:W-:Y:S01]  /*0300*/  VIADD R9, R9, 0x8 ;  /* 0x0000000809097836 */ /* 0x000fe20000000000 */
[----:B------:R0:W-:Y:S04]  /*0310*/  STG.E desc[UR12][R4.64+-0x10], R11 ;  /* 0xfffff00b04007986 */ /* 0x0001e8000c10190c */
        /* <DEDUP_REMOVED lines=13> */
[----:B------:R0:W-:Y:S01]  /*03f0*/  STG.E desc[UR12][R4.64+0xc], R11 ;  /* 0x00000c0b04007986 */ /* 0x0001e2000c10190c */
[----:B------:R-:W-:Y:S05]  /*0400*/  @P0 BRA `(.L_x_22) ;  /* 0xfffffffc00940947 */ /* 0x000fea000383ffff */
.L_x_21:
[----:B------:R-:W-:Y:S05]  /*0410*/  @!P1 BRA `(.L_x_20) ;  /* 0x0000000000b09947 */ /* 0x000fea0003800000 */
[----:B------:R-:W-:Y:S02]  /*0420*/  ISETP.GE.U32.AND P0, PT, R8, 0x4, PT ;  /* 0x000000040800780c */ /* 0x000fe40003f06070 */
[----:B------:R-:W-:-:S04]  /*0430*/  LOP3.LUT R2, R0, 0x3, RZ, 0xc0, !PT ;  /* 0x0000000300027812 */ /* 0x000fc800078ec0ff */
[----:B------:R-:W-:-:S07]  /*0440*/  ISETP.NE.AND P1, PT, R2, RZ, PT ;  /* 0x000000ff0200720c */ /* 0x000fce0003f25270 */
[----:B------:R-:W-:Y:S06]  /*0450*/  @!P0 BRA `(.L_x_23) ;  /* 0x00000000003c8947 */ /* 0x000fec0003800000 */
[----:B0-----:R-:W0:Y:S01]  /*0460*/  LDC.64 R4, c[0x0][0x3b0] ;  /* 0x0000ec00ff047b82 */ /* 0x001e220000000a00 */
[----:B------:R-:W-:Y:S01]  /*0470*/  IMAD.IADD R9, R12, 0x1, R3 ;  /* 0x000000010c097824 */ /* 0x000fe200078e0203 */
[----:B------:R-:W-:Y:S01]  /*0480*/  IADD3 R3, PT, PT, R3, 0x4, RZ ;  /* 0x0000000403037810 */ /* 0x000fe20007ffe0ff */
[----:B------:R-:W-:-:S05]  /*0490*/  IMAD.MOV.U32 R11, RZ, RZ, 0x7fffffff ;  /* 0x7fffffffff0b7424 */ /* 0x000fca00078e00ff */
[----:B------:R-:W1:Y:S01]  /*04a0*/  LDC.64 R6, c[0x0][0x3b8] ;  /* 0x0000ee00ff067b82 */ /* 0x000e620000000a00 */
[----:B0-----:R-:W-:-:S05]  /*04b0*/  IMAD.WIDE R4, R9, 0x4, R4 ;  /* 0x0000000409047825 */ /* 0x001fca00078e0204 */
[----:B------:R2:W-:Y:S01]  /*04c0*/  STG.E desc[UR12][R4.64], R11 ;  /* 0x0000000b04007986 */ /* 0x0005e2000c10190c */
[----:B-1----:R-:W-:-:S05]  /*04d0*/  IMAD.WIDE R6, R9, 0x4, R6 ;  /* 0x0000000409067825 */ /* 0x002fca00078e0206 */
[----:B------:R2:W-:Y:S04]  /*04e0*/  STG.E desc[UR12][R6.64], R11 ;  /* 0x0000000b06007986 */ /* 0x0005e8000c10190c */
[----:B------:R2:W-:Y:S04]  /*04f0*/  STG.E desc[UR12][R4.64+0x4], R11 ;  /* 0x0000040b04007986 */ /* 0x0005e8000c10190c */
[----:B------:R2:W-:Y:S04]  /*0500*/  STG.E desc[UR12][R6.64+0x4], R11 ;  /* 0x0000040b06007986 */ /* 0x0005e8000c10190c */
[----:B------:R2:W-:Y:S04]  /*0510*/  STG.E desc[UR12][R4.64+0x8], R11 ;  /* 0x0000080b04007986 */ /* 0x0005e8000c10190c */
[----:B------:R2:W-:Y:S04]  /*0520*/  STG.E desc[UR12][R6.64+0x8], R11 ;  /* 0x0000080b06007986 */ /* 0x0005e8000c10190c */
[----:B------:R2:W-:Y:S04]  /*0530*/  STG.E desc[UR12][R4.64+0xc], R11 ;  /* 0x00000c0b04007986 */ /* 0x0005e8000c10190c */
[----:B------:R2:W-:Y:S02]  /*0540*/  STG.E desc[UR12][R6.64+0xc], R11 ;  /* 0x00000c0b06007986 */ /* 0x0005e4000c10190c */
.L_x_23:
[----:B------:R-:W-:Y:S05]  /*0550*/  @!P1 BRA `(.L_x_20) ;  /* 0x0000000000609947 */ /* 0x000fea0003800000 */
[----:B------:R-:W-:Y:S02]  /*0560*/  ISETP.NE.AND P0, PT, R2, 0x1, PT ;  /* 0x000000010200780c */ /* 0x000fe40003f05270 */
[----:B------:R-:W-:-:S04]  /*0570*/  LOP3.LUT R0, R0, 0x1, RZ, 0xc0, !PT ;  /* 0x0000000100007812 */ /* 0x000fc800078ec0ff */
[----:B------:R-:W-:-:S07]  /*0580*/  ISETP.NE.U32.AND P1, PT, R0, 0x1, PT ;  /* 0x000000010000780c */ /* 0x000fce0003f25070 */
[----:B------:R-:W-:Y:S06]  /*0590*/  @!P0 BRA `(.L_x_24) ;  /* 0x00000000002c8947 */ /* 0x000fec0003800000 */
[----:B0-2---:R-:W0:Y:S01]  /*05a0*/  LDC.64 R4, c[0x0][0x3b0] ;  /* 0x0000ec00ff047b82 */ /* 0x005e220000000a00 */
[----:B------:R-:W-:Y:S02]  /*05b0*/  IMAD.IADD R9, R12, 0x1, R3 ;  /* 0x000000010c097824 */ /* 0x000fe400078e0203 */
[----:B------:R-:W-:Y:S02]  /*05c0*/  IMAD.MOV.U32 R11, RZ, RZ, 0x7fffffff ;  /* 0x7fffffffff0b7424 */ /* 0x000fe400078e00ff */
[----:B------:R-:W-:-:S03]  /*05d0*/  VIADD R3, R3, 0x2 ;  /* 0x0000000203037836 */ /* 0x000fc60000000000 */
[----:B------:R-:W1:Y:S01]  /*05e0*/  LDC.64 R6, c[0x0][0x3b8] ;  /* 0x0000ee00ff067b82 */ /* 0x000e620000000a00 */
[----:B0-----:R-:W-:-:S05]  /*05f0*/  IMAD.WIDE R4, R9, 0x4, R4 ;  /* 0x0000000409047825 */ /* 0x001fca00078e0204 */
[----:B------:R3:W-:Y:S01]  /*0600*/  STG.E desc[UR12][R4.64], R11 ;  /* 0x0000000b04007986 */ /* 0x0007e2000c10190c */
[----:B-1----:R-:W-:-:S05]  /*0610*/  IMAD.WIDE R6, R9, 0x4, R6 ;  /* 0x0000000409067825 */ /* 0x002fca00078e0206 */
[----:B------:R3:W-:Y:S04]  /*0620*/  STG.E desc[UR12][R6.64], R11 ;  /* 0x0000000b06007986 */ /* 0x0007e8000c10190c */
[----:B------:R3:W-:Y:S04]  /*0630*/  STG.E desc[UR12][R4.64+0x4], R11 ;  /* 0x0000040b04007986 */ /* 0x0007e8000c10190c */
[----:B------:R3:W-:Y:S02]  /*0640*/  STG.E desc[UR12][R6.64+0x4], R11 ;  /* 0x0000040b06007986 */ /* 0x0007e4000c10190c */
.L_x_24:
[----:B------:R-:W-:Y:S05]  /*0650*/  @P1 BRA `(.L_x_20) ;  /* 0x0000000000201947 */ /* 0x000fea0003800000 */
[----:B0-23--:R-:W0:Y:S01]  /*0660*/  LDC.64 R4, c[0x0][0x3b0] ;  /* 0x0000ec00ff047b82 */ /* 0x00de220000000a00 */
[----:B------:R-:W-:Y:S01]  /*0670*/  IADD3 R9, PT, PT, R12, R3, RZ ;  /* 0x000000030c097210 */ /* 0x000fe20007ffe0ff */
[----:B------:R-:W-:-:S06]  /*0680*/  IMAD.MOV.U32 R11, RZ, RZ, 0x7fffffff ;  /* 0x7fffffffff0b7424 */ /* 0x000fcc00078e00ff */
[----:B------:R-:W1:Y:S01]  /*0690*/  LDC.64 R6, c[0x0][0x3b8] ;  /* 0x0000ee00ff067b82 */ /* 0x000e620000000a00 */
[----:B0-----:R-:W-:-:S05]  /*06a0*/  IMAD.WIDE R2, R9, 0x4, R4 ;  /* 0x0000000409027825 */ /* 0x001fca00078e0204 */
[----:B------:R4:W-:Y:S01]  /*06b0*/  STG.E desc[UR12][R2.64], R11 ;  /* 0x0000000b02007986 */ /* 0x0009e2000c10190c */
[----:B-1----:R-:W-:-:S05]  /*06c0*/  IMAD.WIDE R4, R9, 0x4, R6 ;  /* 0x0000000409047825 */ /* 0x002fca00078e0206 */
[----:B------:R4:W-:Y:S02]  /*06d0*/  STG.E desc[UR12][R4.64], R11 ;  /* 0x0000000b04007986 */ /* 0x0009e4000c10190c */
.L_x_20:
[----:B------:R-:W-:-:S13]  /*06e0*/  ISETP.GE.AND P0, PT, R13, UR14, PT ;  /* 0x0000000e0d007c0c */ /* 0x000fda000bf06270 */
[----:B------:R-:W-:Y:S05]  /*06f0*/  @P0 EXIT ;  /* 0x000000000000094d */ /* 0x000fea0003800000 */
[----:B------:R-:W-:Y:S01]  /*0700*/  ISETP.GT.AND P0, PT, R21, UR14, PT ;  /* 0x0000000e15007c0c */ /* 0x000fe2000bf04270 */
[----:B----4-:R-:W-:Y:S02]  /*0710*/  IMAD.MOV.U32 R2, RZ, RZ, 0x7fffffff ;  /* 0x7fffffffff027424 */ /* 0x010fe400078e00ff */
[----:B------:R-:W-:-:S05]  /*0720*/  IMAD.MOV.U32 R3, RZ, RZ, 0x7fffffff ;  /* 0x7fffffffff037424 */ /* 0x000fca00078e00ff */
        /* <DEDUP_REMOVED lines=251> */
[----:B------:R-:W-:Y:S01]  /*16e0*/  IADD3 R21, PT, PT, R21, -0x1, RZ ;  /* 0xffffffff15157810 */ /* 0x000fe20007ffe0ff */
[----:B------:R-:W-:Y:S01]  /*16f0*/  IMAD.MOV.U32 R0, RZ, RZ, RZ ;  /* 0x000000ffff007224 */ /* 0x000fe200078e00ff */
[----:B------:R-:W-:Y:S01]  /*1700*/  MOV R24, RZ ;  /* 0x000000ff00187202 */ /* 0x000fe20000000f00 */
[----:B------:R-:W-:Y:S02]  /*1710*/  IMAD.MOV.U32 R20, RZ, RZ, RZ ;  /* 0x000000ffff147224 */ /* 0x000fe400078e00ff */
[----:B------:R-:W-:-:S07]  /*1720*/  IMAD.MOV.U32 R17, RZ, RZ, RZ ;  /* 0x000000ffff117224 */ /* 0x000fce00078e00ff */
.L_x_30:
[----:B------:R-:W-:Y:S01]  /*1730*/  ISETP.GE.AND P0, PT, R15, 0x1, PT ;  /* 0x000000010f00780c */ /* 0x000fe20003f06270 */
[----:B------:R-:W-:Y:S02]  /*1740*/  IMAD.MOV.U32 R22, RZ, RZ, R17 ;  /* 0x000000ffff167224 */ /* 0x000fe400078e0011 */
[----:B0-23--:R-:W-:-:S10]  /*1750*/  IMAD.MOV.U32 R11, RZ, RZ, RZ ;  /* 0x000000ffff0b7224 */ /* 0x00dfd400078e00ff */
[----:B-1----:R-:W-:Y:S05]  /*1760*/  @!P0 BRA `(.L_x_25) ;  /* 0x0000000000548947 */ /* 0x002fea0003800000 */
[----:B------:R-:W0:Y:S01]  /*1770*/  LDC R23, c[0x0][0x3ac] ;  /* 0x0000eb00ff177b82 */ /* 0x000e220000000800 */
[----:B------:R-:W-:Y:S01]  /*1780*/  CS2R R6, SRZ ;  /* 0x0000000000067805 */ /* 0x000fe2000001ff00 */
[----:B------:R-:W-:-:S06]  /*1790*/  UMOV UR4, URZ ;  /* 0x000000ff00047c82 */ /* 0x000fcc0008000000 */
[----:B-1----:R-:W1:Y:S08]  /*17a0*/  LDC.64 R2, c[0x0][0x380] ;  /* 0x0000e000ff027b82 */ /* 0x002e700000000a00 */
[----:B------:R-:W2:Y:S02]  /*17b0*/  LDC.64 R4, c[0x0][0x388] ;  /* 0x0000e200ff047b82 */ /* 0x000ea40000000a00 */
.L_x_26:
[----:B------:R-:W-:-:S04]  /*17c0*/  VIADD R9, R21, -UR4 ;  /* 0x8000000415097c36 */ /* 0x000fc80008000000 */
[----:B-1----:R-:W-:-:S06]  /*17d0*/  IMAD.WIDE R8, R9, 0x4, R2 ;  /* 0x0000000409087825 */ /* 0x002fcc00078e0202 */
[----:B------:R-:W3:Y:S01]  /*17e0*/  LDG.E.CONSTANT R8, desc[UR12][R8.64] ;  /* 0x0000000c08087981 */ /* 0x000ee2000c1e9900 */
[----:B------:R-:W-:Y:S02]  /*17f0*/  MOV R11, 0x7fffffff ;  /* 0x7fffffff000b7802 */ /* 0x000fe40000000f00 */
[----:B---3--:R-:W-:-:S13]  /*1800*/  FSETP.NAN.AND P0, PT, |R8|, |R8|, PT ;  /* 0x400000080800720b */ /* 0x008fda0003f08200 */
[----:B------:R-:W-:Y:S05]  /*1810*/  @P0 BRA `(.L_x_25) ;  /* 0x0000000000280947 */ /* 0x000fea0003800000 */
[----:B0-----:R-:W-:-:S04]  /*1820*/  IMAD R19, R16, R23, UR4 ;  /* 0x0000000410137e24 */ /* 0x001fc8000f8e0217 */
[----:B--2---:R-:W-:-:S05]  /*1830*/  IMAD.WIDE R18, R19, 0x4, R4 ;  /* 0x0000000413127825 */ /* 0x004fca00078e0204 */
[----:B------:R-:W2:Y:S01]  /*1840*/  LDG.E.CONSTANT R10, desc[UR12][R18.64] ;  /* 0x0000000c120a7981 */ /* 0x000ea2000c1e9900 */
[----:B------:R-:W-:Y:S01]  /*1850*/  UIADD3 UR4, UPT, UPT, UR4, 0x1, URZ ;  /* 0x0000000104047890 */ /* 0x000fe2000fffe0ff */
[----:B------:R-:W-:Y:S05]  /*1860*/  F2F.F64.F32 R8, R8 ;  /* 0x0000000800087310 */ /* 0x000fea0000201800 */
[----:B------:R-:W-:-:S03]  /*1870*/  ISETP.NE.AND P0, PT, R15, UR4, PT ;  /* 0x000000040f007c0c */ /* 0x000fc6000bf05270 */
[----:B--2---:R-:W0:Y:S02]  /*1880*/  F2F.F64.F32 R10, R10 ;  /* 0x0000000a000a7310 */ /* 0x004e240000201800 */
[----:B0-----:R-:W-:-:S08]  /*1890*/  DFMA R6, R8, R10, R6 ;  /* 0x0000000a0806722b */ /* 0x001fd00000000006 */
[----:B------:R-:W-:Y:S05]  /*18a0*/  @P0 BRA `(.L_x_26) ;  /* 0xfffffffc00c40947 */ /* 0x000fea000383ffff */
[----:B------:R3:W4:Y:S02]  /*18b0*/  F2F.F32.F64 R11, R6 ;  /* 0x00000006000b7310 */ /* 0x0007240000301000 */
.L_x_25:
[----:B-1----:R-:W1:Y:S01]  /*18c0*/  LDC.64 R2, c[0x0][0x380] ;  /* 0x0000e000ff027b82 */ /* 0x002e620000000a00 */
[----:B------:R-:W-:Y:S01]  /*18d0*/  ISETP.NE.AND P3, PT, R17, 0x1f3, PT ;  /* 0x000001f31100780c */ /* 0x000fe20003f65270 */
[----:B---3--:R-:W-:-:S12]  /*18e0*/  IMAD R6, R24, 0x4, R1 ;  /* 0x0000000418067824 */ /* 0x008fd800078e0201 */
[----:B------:R-:W3:Y:S01]  /*18f0*/  @!P3 LDL R7, [R6] ;  /* 0x000000000607b983 */ /* 0x000ee20000100800 */
[----:B-1----:R-:W-:-:S06]  /*1900*/  IMAD.WIDE R2, R21, 0x4, R2 ;  /* 0x0000000415027825 */ /* 0x002fcc00078e0202 */
[----:B------:R-:W3:Y:S01]  /*1910*/  LDG.E.CONSTANT R2, desc[UR12][R2.64] ;  /* 0x0000000c02027981 */ /* 0x000ee2000c1e9900 */
[----:B----4-:R-:W-:Y:S01]  /*1920*/  FSETP.NAN.AND P1, PT, |R11|, |R11|, PT ;  /* 0x4000000b0b00720b */ /* 0x010fe20003f28200 */
[----:B--2---:R-:W-:Y:S02]  /*1930*/  IMAD.MOV.U32 R5, RZ, RZ, 0x7fffffff ;  /* 0x7fffffffff057424 */ /* 0x004fe400078e00ff */
[----:B------:R-:W-:Y:S02]  /*1940*/  @!P3 IMAD.MOV.U32 R17, RZ, RZ, 0x1f3 ;  /* 0x000001f3ff11b424 */ /* 0x000fe400078e00ff */
[----:B------:R-:W-:Y:S02]  /*1950*/  @P3 VIADD R17, R22, 0x1 ;  /* 0x0000000116113836 */ /* 0x000fe40000000000 */
[----:B------:R-:W-:Y:S01]  /*1960*/  VIADD R24, R24, 0x1 ;  /* 0x0000000118187836 */ /* 0x000fe20000000000 */
[----:B---3--:R-:W-:-:S04]  /*1970*/  @!P3 FSETP.NAN.AND P0, PT, |R7|, |R7|, PT ;  /* 0x400000070700b20b */ /* 0x008fc80003f08200 */
[----:B------:R-:W-:Y:S02]  /*1980*/  @!P3 ISETP.GT.AND P2, PT, R20, RZ, P0 ;  /* 0x000000ff1400b20c */ /* 0x000fe40000744270 */
[----:B------:R-:W-:Y:S02]  /*1990*/  FSETP.NAN.OR P4, PT, |R2|, |R2|, P1 ;  /* 0x400000020200720b */ /* 0x000fe40000f88600 */
[----:B------:R-:W-:Y:S02]  /*19a0*/  PLOP3.LUT P0, PT, PT, PT, PT, 0x80, 0x8 ;  /* 0x000000000008781c */ /* 0x000fe40003f0f070 */
[----:B------:R-:W-:-:S09]  /*19b0*/  @!P3 PLOP3.LUT P0, PT, P2, PT, PT, 0x80, 0x8 ;  /* 0x000000000008b81c */ /* 0x000fd2000170f070 */
[----:B------:R-:W-:-:S04]  /*19c0*/  @!P4 FADD R4, R2, -R11 ;  /* 0x8000000b0204c221 */ /* 0x000fc80000000000 */
[----:B------:R-:W-:Y:S01]  /*19d0*/  @!P4 FADD R5, |R4|, -RZ ;  /* 0x800000ff0405c221 */ /* 0x000fe20000000200 */
[----:B------:R-:W-:Y:S01]  /*19e0*/  FSETP.NAN.OR P5, PT, |R7|, |R7|, P3 ;  /* 0x400000070700720b */ /* 0x000fe20001fa8600 */
[----:B------:R-:W-:-:S03]  /*19f0*/  @!P3 VIADD R2, R20, 0xffffffff ;  /* 0xffffffff1402b836 */ /* 0x000fc60000000000 */
[----:B------:R1:W-:Y:S01]  /*1a00*/  STL [R6], R5 ;  /* 0x0000000506007387 */ /* 0x0003e20000100800 */
[----:B------:R-:W-:Y:S02]  /*1a10*/  FSETP.NAN.AND P2, PT, |R5|, |R5|, PT ;  /* 0x400000050500720b */ /* 0x000fe40003f48200 */
[----:B------:R-:W-:Y:S02]  /*1a20*/  @!P0 IADD3 R2, PT, PT, R20, RZ, RZ ;  /* 0x000000ff14028210 */ /* 0x000fe40007ffe0ff */
[----:B------:R-:W-:-:S03]  /*1a30*/  ISETP.GE.AND P0, PT, R21, R13, PT ;  /* 0x0000000d1500720c */ /* 0x000fc60003f06270 */
[----:B------:R-:W-:Y:S02]  /*1a40*/  @!P3 IMAD.MOV.U32 R20, RZ, RZ, R2 ;  /* 0x000000ffff14b224 */ /* 0x000fe400078e0002 */
[----:B------:R-:W-:Y:S02]  /*1a50*/  @!P5 FADD R0, R0, -R7 ;  /* 0x800000070000d221 */ /* 0x000fe40000000000 */
[C---:B------:R-:W-:Y:S02]  /*1a60*/  VIADD R2, R20.reuse, 0x1 ;  /* 0x0000000114027836 */ /* 0x040fe40000000000 */
[----:B------:R-:W-:Y:S01]  /*1a70*/  @!P2 IADD3 R2, PT, PT, R20, RZ, RZ ;  /* 0x000000ff1402a210 */ /* 0x000fe20007ffe0ff */
[----:B------:R-:W-:-:S04]  /*1a80*/  @!P2 FADD R0, R5, R0 ;  /* 0x000000000500a221 */ /* 0x000fc80000000000 */
[----:B------:R-:W-:Y:S01]  /*1a90*/  IMAD.MOV.U32 R20, RZ, RZ, R2 ;  /* 0x000000ffff147224 */ /* 0x000fe200078e0002 */
[----:B-1----:R-:W-:Y:S06]  /*1aa0*/  @!P0 BRA `(.L_x_27) ;  /* 0x0000000000608947 */ /* 0x002fec0003800000 */
[----:B------:R-:W-:Y:S01]  /*1ab0*/  ISETP.NE.OR P1, PT, R20, RZ, P1 ;  /* 0x000000ff1400720c */ /* 0x000fe20000f25670 */
[----:B------:R-:W-:Y:S01]  /*1ac0*/  IMAD.MOV.U32 R9, RZ, RZ, 0x7fffffff ;  /* 0x7fffffffff097424 */ /* 0x000fe200078e00ff */
[----:B------:R-:W-:-:S11]  /*1ad0*/  MOV R7, 0x7fffffff ;  /* 0x7fffffff00077802 */ /* 0x000fd60000000f00 */
[----:B------:R-:W-:Y:S05]  /*1ae0*/  @P1 BRA `(.L_x_28) ;  /* 0x0000000000341947 */ /* 0x000fea0003800000 */
[----:B------:R-:W-:Y:S02]  /*1af0*/  HFMA2 R2, -RZ, RZ, 3.986328125, -0.0 ;  /* 0x43f98000ff027431 */ /* 0x000fe400000001ff */
[----:B------:R-:W-:Y:S01]  /*1b00*/  IMAD.MOV.U32 R3, RZ, RZ, 0x3b0355ad ;  /* 0x3b0355adff037424 */ /* 0x000fe200078e00ff */
[----:B------:R-:W1:Y:S03]  /*1b10*/  FCHK P0, R0, 499 ;  /* 0x43f9800000007902 */ /* 0x000e660000000000 */
[----:B------:R-:W-:-:S04]  /*1b20*/  FFMA R2, R3, -R2, 1 ;  /* 0x3f80000003027423 */ /* 0x000fc80000000802 */
[----:B------:R-:W-:-:S04]  /*1b30*/  FFMA R3, R2, R3, 0.0020040080416947603226 ;  /* 0x3b0355ad02037423 */ /* 0x000fc80000000003 */
[----:B------:R-:W-:-:S04]  /*1b40*/  FFMA R2, R0, R3, RZ ;  /* 0x0000000300027223 */ /* 0x000fc800000000ff */
[----:B------:R-:W-:-:S04]  /*1b50*/  FFMA R4, R2, -499, R0 ;  /* 0xc3f9800002047823 */ /* 0x000fc80000000000 */
[----:B------:R-:W-:Y:S01]  /*1b60*/  FFMA R2, R3, R4, R2 ;  /* 0x0000000403027223 */ /* 0x000fe20000000002 */
[----:B-1----:R-:W-:Y:S06]  /*1b70*/  @!P0 BRA `(.L_x_29) ;  /* 0x0000000000088947 */ /* 0x002fec0003800000 */
[----:B------:R-:W-:-:S07]  /*1b80*/  MOV R4, 0x1ba0 ;  /* 0x00001ba000047802 */ /* 0x000fce0000000f00 */
[----:B0----5:R-:W-:Y:S05]  /*1b90*/  CALL.REL.NOINC `($__internal_1_$__cuda_sm3x_div_rn_noftz_f32_slowpath) ;  /* 0x0000000000407944 */ /* 0x021fea0003c00000 */
.L_x_29:
[CCC-:B-----5:R-:W-:Y:S01]  /*1ba0*/  FFMA R7, R14.reuse, R2.reuse, R11.reuse ;  /* 0x000000020e077223 */ /* 0x1e0fe2000000000b */
[----:B------:R-:W-:-:S07]  /*1bb0*/  FFMA R9, -R14, R2, R11 ;  /* 0x000000020e097223 */ /* 0x000fce000000010b */
.L_x_28:
[----:B------:R-:W1:Y:S01]  /*1bc0*/  LDC.64 R4, c[0x0][0x3b0] ;  /* 0x0000ec00ff047b82 */ /* 0x000e620000000a00 */
[----:B------:R-:W-:-:S07]  /*1bd0*/  IMAD.IADD R11, R12, 0x1, R21 ;  /* 0x000000010c0b7824 */ /* 0x000fce00078e0215 */
[----:B------:R-:W2:Y:S01]  /*1be0*/  LDC.64 R2, c[0x0][0x3b8] ;  /* 0x0000ee00ff027b82 */ /* 0x000ea20000000a00 */
[----:B-1----:R-:W-:-:S05]  /*1bf0*/  IMAD.WIDE R4, R11, 0x4, R4 ;  /* 0x000000040b047825 */ /* 0x002fca00078e0204 */
[----:B------:R1:W-:Y:S01]  /*1c00*/  STG.E desc[UR12][R4.64], R7 ;  /* 0x0000000704007986 */ /* 0x0003e2000c10190c */
[----:B--2---:R-:W-:-:S05]  /*1c10*/  IMAD.WIDE R2, R11, 0x4, R2 ;  /* 0x000000040b027825 */ /* 0x004fca00078e0202 */
[----:B------:R1:W-:Y:S02]  /*1c20*/  STG.E desc[UR12][R2.64], R9 ;  /* 0x0000000902007986 */ /* 0x0003e4000c10190c */
.L_x_27:
[----:B------:R-:W2:Y:S01]  /*1c30*/  LDCU UR4, c[0x0][0x3a0] ;  /* 0x00007400ff0477ac */ /* 0x000ea20008000800 */
[----:B------:R-:W-:Y:S01]  /*1c40*/  VIADD R21, R21, 0x1 ;  /* 0x0000000115157836 */ /* 0x000fe20000000000 */
[----:B------:R-:W-:-:S04]  /*1c50*/  ISETP.NE.AND P0, PT, R24, 0x1f3, PT ;  /* 0x000001f31800780c */ /* 0x000fc80003f05270 */
[----:B------:R-:W-:Y:S02]  /*1c60*/  SEL R24, R24, RZ, P0 ;  /* 0x000000ff18187207 */ /* 0x000fe40000000000 */
[----:B--2---:R-:W-:-:S13]  /*1c70*/  ISETP.NE.AND P1, PT, R21, UR4, PT ;  /* 0x0000000415007c0c */ /* 0x004fda000bf25270 */
[----:B------:R-:W-:Y:S05]  /*1c80*/  @P1 BRA `(.L_x_30) ;  /* 0xfffffff800a81947 */ /* 0x000fea000383ffff */
[----:B------:R-:W-:Y:S05]  /*1c90*/  EXIT ;  /* 0x000000000000794d */ /* 0x000fea0003800000 */
        .weak           $__internal_1_$__cuda_sm3x_div_rn_noftz_f32_slowpath
        .type           $__internal_1_$__cuda_sm3x_div_rn_noftz_f32_slowpath,@function
        .size           $__internal_1_$__cuda_sm3x_div_rn_noftz_f32_slowpath,(.L_x_41 - $__internal_1_$__cuda_sm3x_div_rn_noftz_f32_slowpath)
$__internal_1_$__cuda_sm3x_div_rn_noftz_f32_slowpath:
[----:B------:R-:W-:-:S04]  /*1ca0*/  SHF.R.U32.HI R2, RZ, 0x17, R0 ;  /* 0x00000017ff027819 */ /* 0x000fc80000011600 */
[----:B------:R-:W-:Y:S01]  /*1cb0*/  LOP3.LUT R6, R2, 0xff, RZ, 0xc0, !PT ;  /* 0x000000ff02067812 */ /* 0x000fe200078ec0ff */
[----:B------:R-:W-:-:S03]  /*1cc0*/  IMAD.MOV.U32 R2, RZ, RZ, R0 ;  /* 0x000000ffff027224 */ /* 0x000fc600078e0000 */
[----:B------:R-:W-:-:S04]  /*1cd0*/  IADD3 R7, PT, PT, R6, -0x1, RZ ;  /* 0xffffffff06077810 */ /* 0x000fc80007ffe0ff */
[----:B------:R-:W-:-:S13]  /*1ce0*/  ISETP.GT.U32.OR P0, PT, R7, 0xfd, !PT ;  /* 0x000000fd0700780c */ /* 0x000fda0007f04470 */
[----:B------:R-:W-:Y:S01]  /*1cf0*/  @!P0 IMAD.MOV.U32 R5, RZ, RZ, RZ ;  /* 0x000000ffff058224 */ /* 0x000fe200078e00ff */
[----:B------:R-:W-:Y:S06]  /*1d00*/  @!P0 BRA `(.L_x_31) ;  /* 0x00000000003c8947 */ /* 0x000fec0003800000 */
[----:B------:R-:W-:-:S13]  /*1d10*/  FSETP.GTU.FTZ.AND P0, PT, |R0|, +INF , PT ;  /* 0x7f8000000000780b */ /* 0x000fda0003f1c200 */
[----:B------:R-:W-:Y:S05]  /*1d20*/  @P0 BRA `(.L_x_32) ;  /* 0x0000000400280947 */ /* 0x000fea0003800000 */
[----:B------:R-:W-:-:S04]  /*1d30*/  MOV R3, 0x43f98000 ;  /* 0x43f9800000037802 */ /* 0x000fc80000000f00 */
        /* <DEDUP_REMOVED lines=11> */
[----:B------:R-:W-:-:S07]  /*1df0*/  @!P0 IMAD.MOV.U32 R5, RZ, RZ, -0x40 ;  /* 0xffffffc0ff058424 */ /* 0x000fce00078e00ff */
.L_x_31:
[----:B------:R-:W-:Y:S01]  /*1e00*/  UMOV UR4, 0x43f98000 ;  /* 0x43f9800000047882 */ /* 0x000fe20000000000 */
[----:B------:R-:W-:Y:S01]  /*1e10*/  IADD3 R6, PT, PT, R6, -0x7f, RZ ;  /* 0xffffff8106067810 */ /* 0x000fe20007ffe0ff */
[----:B------:R-:W-:-:S03]  /*1e20*/  UIADD3 UR4, UPT, UPT, UR4, -0x4000000, URZ ;  /* 0xfc00000004047890 */ /* 0x000fc6000fffe0ff */
[----:B------:R-:W-:Y:S01]  /*1e30*/  IADD3 R5, PT, PT, R5, -0x8, R6 ;  /* 0xfffffff805057810 */ /* 0x000fe20007ffe006 */
[----:B------:R-:W-:Y:S02]  /*1e40*/  IMAD R2, R6, -0x800000, R2 ;  /* 0xff80000006027824 */ /* 0x000fe400078e0202 */
        /* <DEDUP_REMOVED lines=10> */
[----:B------:R-:W-:-:S05]  /*1ef0*/  LOP3.LUT R7, R7, 0xff, RZ, 0xc0, !PT ;  /* 0x000000ff07077812 */ /* 0x000fca00078ec0ff */
[----:B------:R-:W-:-:S04]  /*1f00*/  IMAD.IADD R10, R7, 0x1, R5 ;  /* 0x00000001070a7824 */ /* 0x000fc800078e0205 */
        /* <DEDUP_REMOVED lines=11> */
[-CC-:B------:R-:W-:Y:S01]  /*1fc0*/  FFMA.RM R6, R3, R9.reuse, R8.reuse ;  /* 0x0000000903067223 */ /* 0x180fe20000004008 */
[C---:B------:R-:W-:Y:S02]  /*1fd0*/  ISETP.NE.AND P2, PT, R10.reuse, RZ, PT ;  /* 0x000000ff0a00720c */ /* 0x040fe40003f45270 */
[C---:B------:R-:W-:Y:S02]  /*1fe0*/  ISETP.NE.AND P1, PT, R10.reuse, RZ, PT ;  /* 0x000000ff0a00720c */ /* 0x040fe40003f25270 */
[----:B------:R-:W-:Y:S01]  /*1ff0*/  LOP3.LUT R7, R5, 0x7fffff, RZ, 0xc0, !PT ;  /* 0x007fffff05077812 */ /* 0x000fe200078ec0ff */
[----:B------:R-:W-:Y:S01]  /*2000*/  FFMA.RP R5, R3, R9, R8 ;  /* 0x0000000903057223 */ /* 0x000fe20000008008 */
[----:B------:R-:W-:Y:S01]  /*2010*/  IADD3 R8, PT, PT, R10, 0x20, RZ ;  /* 0x000000200a087810 */ /* 0x000fe20007ffe0ff */
[----:B------:R-:W-:Y:S01]  /*2020*/  IMAD.MOV R3, RZ, RZ, -R10 ;  /* 0x000000ffff037224 */ /* 0x000fe200078e0a0a */
[----:B------:R-:W-:-:S02]  /*2030*/  LOP3.LUT R7, R7, 0x800000, RZ, 0xfc, !PT ;  /* 0x0080000007077812 */ /* 0x000fc400078efcff */
[----:B------:R-:W-:Y:S02]  /*2040*/  FSETP.NEU.FTZ.AND P0, PT, R5, R6, PT ;  /* 0x000000060500720b */ /* 0x000fe40003f1d000 */
[----:B------:R-:W-:Y:S02]  /*2050*/  SHF.L.U32 R8, R7, R8, RZ ;  /* 0x0000000807087219 */ /* 0x000fe400000006ff */
[----:B------:R-:W-:Y:S02]  /*2060*/  SEL R6, R3, RZ, P2 ;  /* 0x000000ff03067207 */ /* 0x000fe40001000000 */
[----:B------:R-:W-:Y:S02]  /*2070*/  ISETP.NE.AND P1, PT, R8, RZ, P1 ;  /* 0x000000ff0800720c */ /* 0x000fe40000f25270 */
[----:B------:R-:W-:Y:S02]  /*2080*/  SHF.R.U32.HI R6, RZ, R6, R7 ;  /* 0x00000006ff067219 */ /* 0x000fe40000011607 */
[----:B------:R-:W-:-:S02]  /*2090*/  PLOP3.LUT P0, PT, P0, P1, PT, 0xf8, 0x8f ;  /* 0x00000000008f781c */ /* 0x000fc40000703f70 */
[----:B------:R-:W-:Y:S02]  /*20a0*/  SHF.R.U32.HI R8, RZ, 0x1, R6 ;  /* 0x00000001ff087819 */ /* 0x000fe40000011606 */
[----:B------:R-:W-:-:S04]  /*20b0*/  SEL R3, RZ, 0x1, !P0 ;  /* 0x00000001ff037807 */ /* 0x000fc80004000000 */
[----:B------:R-:W-:-:S04]  /*20c0*/  LOP3.LUT R3, R3, 0x1, R8, 0xf8, !PT ;  /* 0x0000000103037812 */ /* 0x000fc800078ef808 */
[----:B------:R-:W-:-:S05]  /*20d0*/  LOP3.LUT R3, R3, R6, RZ, 0xc0, !PT ;  /* 0x0000000603037212 */ /* 0x000fca00078ec0ff */
[----:B------:R-:W-:-:S05]  /*20e0*/  IMAD.IADD R3, R8, 0x1, R3 ;  /* 0x0000000108037824 */ /* 0x000fca00078e0203 */
[----:B------:R-:W-:Y:S01]  /*20f0*/  LOP3.LUT R2, R3, R2, RZ, 0xfc, !PT ;  /* 0x0000000203027212 */ /* 0x000fe200078efcff */
[----:B------:R-:W-:Y:S06]  /*2100*/  BRA `(.L_x_38) ;  /* 0x0000000000347947 */ /* 0x000fec0003800000 */
.L_x_37:
[----:B------:R-:W-:-:S04]  /*2110*/  LOP3.LUT R2, R2, 0x80000000, RZ, 0xc0, !PT ;  /* 0x8000000002027812 */ /* 0x000fc800078ec0ff */
[----:B------:R-:W-:Y:S01]  /*2120*/  LOP3.LUT R2, R2, 0x7f800000, RZ, 0xfc, !PT ;  /* 0x7f80000002027812 */ /* 0x000fe200078efcff */
[----:B------:R-:W-:Y:S06]  /*2130*/  BRA `(.L_x_38) ;  /* 0x0000000000287947 */ /* 0x000fec0003800000 */
.L_x_36:
[----:B------:R-:W-:Y:S01]  /*2140*/  LEA R2, R5, R2, 0x17 ;  /* 0x0000000205027211 */ /* 0x000fe200078eb8ff */
[----:B------:R-:W-:Y:S06]  /*2150*/  BRA `(.L_x_38) ;  /* 0x0000000000207947 */ /* 0x000fec0003800000 */
.L_x_35:
[----:B------:R-:W-:-:S04]  /*2160*/  LOP3.LUT R2, R3, 0x80000000, R2, 0x48, !PT ;  /* 0x8000000003027812 */ /* 0x000fc800078e4802 */
[----:B------:R-:W-:Y:S01]  /*2170*/  LOP3.LUT R2, R2, 0x7f800000, RZ, 0xfc, !PT ;  /* 0x7f80000002027812 */ /* 0x000fe200078efcff */
[----:B------:R-:W-:Y:S06]  /*2180*/  BRA `(.L_x_38) ;  /* 0x0000000000147947 */ /* 0x000fec0003800000 */
.L_x_34:
[----:B------:R-:W-:Y:S01]  /*2190*/  LOP3.LUT R2, R3, 0x80000000, R2, 0x48, !PT ;  /* 0x8000000003027812 */ /* 0x000fe200078e4802 */
[----:B------:R-:W-:Y:S06]  /*21a0*/  BRA `(.L_x_38) ;  /* 0x00000000000c7947 */ /* 0x000fec0003800000 */
.L_x_33:
[----:B------:R-:W0:Y:S01]  /*21b0*/  MUFU.RSQ R2, -QNAN ;  /* 0xffc0000000027908 */ /* 0x000e220000001400 */
[----:B------:R-:W-:Y:S05]  /*21c0*/  BRA `(.L_x_38) ;  /* 0x0000000000047947 */ /* 0x000fea0003800000 */
.L_x_32:
[----:B------:R-:W-:-:S07]  /*21d0*/  FADD.FTZ R2, R0, 499 ;  /* 0x43f9800000027421 */ /* 0x000fce0000010000 */
.L_x_38:
[----:B------:R-:W-:-:S04]  /*21e0*/  IMAD.MOV.U32 R5, RZ, RZ, 0x0 ;  /* 0x00000000ff057424 */ /* 0x000fc800078e00ff */
[----:B0-----:R-:W-:Y:S05]  /*21f0*/  RET.REL.NODEC R4 `(nadaraya_watson_envelope_batch_f32) ;  /* 0xffffffdc04807950 */ /* 0x001fea0003c3ffff */
.L_x_39:
        /* <DEDUP_REMOVED lines=16> */
.L_x_41:


//--------------------- .nv.shared.reserved.0     --------------------------
	.section	.nv.shared.reserved.0,"aw",@nobits
	.weak		__nv_reservedSMEM_offset_0_alias
	.size		__nv_reservedSMEM_offset_0_alias, 0, 64
	.other		__nv_reservedSMEM_offset_0_alias,@"STO_CUDA_RESERVED_SHARED STV_DEFAULT"
__nv_reservedSMEM_offset_0_alias:
	.zero		0
	.zero		64


//--------------------- .nv.constant0.nadaraya_watson_envelope_many_series_one_param_f32 --------------------------
	.section	.nv.constant0.nadaraya_watson_envelope_many_series_one_param_f32,"a",@progbits
	.sectionflags	@""
	.align	4
.nv.constant0.nadaraya_watson_envelope_many_series_one_param_f32:
	.zero		952


//--------------------- .nv.constant0.nadaraya_watson_envelope_batch_f32 --------------------------
	.section	.nv.constant0.nadaraya_watson_envelope_batch_f32,"a",@progbits
	.sectionflags	@""
	.align	4
.nv.constant0.nadaraya_watson_envelope_batch_f32:
	.zero		960


//--------------------- SYMBOLS --------------------------

	.type		.nv.reservedSmem.offset0,@object
	.size		.nv.reservedSmem.offset0,0x4
